	.target	sm_90a

	.elftype	@"ET_EXEC"


//--------------------- .note.nv.tkinfo           --------------------------
	.section	.note.nv.tkinfo,"",@"SHT_NOTE"
	.sectionflags	@"SHF_NOTE_NV_TKINFO"
	.tkinfo
        /*0018*/ 	.word	0x00000002
        /*0030*/ 	.string	""
        /*0030*/ 	.string	"ptxas"
        /*0030*/ 	.string	"Cuda compilation tools, release 13.0, V13.0.88"
        /*0030*/ 	.string	"Build cuda_13.0.r13.0/compiler.36424714_0"
        /*0030*/ 	.string	"-arch sm_90a -m 64 "



//--------------------- .note.nv.cuinfo           --------------------------
	.section	.note.nv.cuinfo,"",@"SHT_NOTE"
	.sectionflags	@"SHF_NOTE_NV_CUINFO"
        /*0018*/ 	.short	0x0002
        /*001a*/ 	.short	0x005a
        /*001c*/ 	.short	0x0082
	.zero		2


//--------------------- .nv.info                  --------------------------
	.section	.nv.info,"",@"SHT_CUDA_INFO"
	.align	4


	//----- nvinfo : EIATTR_REGCOUNT
	.align		4
        /*0000*/ 	.byte	0x04, 0x2f
        /*0002*/ 	.short	(.L_15 - .L_14)
	.align		4
.L_14:
        /*0004*/ 	.word	index@(_ZN7cutlass13device_kernelINS_4gemm6kernel13GemmUniversalIN4cute5tupleIJiiiiEEENS1_10collective13CollectiveMmaINS1_34MainloopSm90TmaGmmaWarpSpecializedILi3ENS5_IJNS4_1CILi1EEESB_SB_EEENS1_35KernelTmaWarpSpecializedCooperativeEEENS5_IJNSA_ILi256EEESF_NSA_ILi32EEEEEENS_6half_tENS5_IJlSB_lEEESI_SJ_NS4_8TiledMMAINS4_8MMA_AtomIJNS4_4SM904GMMA26MMA_64x256x16_F32F16F16_SSILNSN_5MajorE0ELSP_0ELNSN_7ScaleInE1ELSQ_1EEEEEENS4_6LayoutINS5_IJNSA_ILi2EEESB_SB_EEENS5_IJSB_NSA_ILi0EEESW_EEEEENS5_IJNS4_10UnderscoreESZ_SZ_EEEEENS4_13SM90_TMA_LOADENS4_14ComposedLayoutINS4_7SwizzleILi2ELi4ELi3EEENS4_18smem_ptr_flag_bitsILi16EEENST_INS5_IJNSA_ILi8EEESG_EEENS5_IJSG_SB_EEEEEEEvNS4_8identityES12_S1C_vS1D_EENS_8epilogue10collective6detail29Sm90TmaWarpSpecializedAdapterINS1G_15DefaultEpilogueISI_SJ_SJ_NS1F_6thread17LinearCombinationISI_Li1EffLNS1K_9ScaleType4KindE0ELNS_15FloatRoundStyleE2ESI_EENS1_15EpilogueDefaultEEEEEvvEEEEvNT_6ParamsE)
        /*0008*/ 	.word	0x000000a8


	//----- nvinfo : EIATTR_FRAME_SIZE
	.align		4
.L_15:
        /*000c*/ 	.byte	0x04, 0x11
        /*000e*/ 	.short	(.L_17 - .L_16)
	.align		4
.L_16:
        /*0010*/ 	.word	index@(_ZN7cutlass13device_kernelINS_4gemm6kernel13GemmUniversalIN4cute5tupleIJiiiiEEENS1_10collective13CollectiveMmaINS1_34MainloopSm90TmaGmmaWarpSpecializedILi3ENS5_IJNS4_1CILi1EEESB_SB_EEENS1_35KernelTmaWarpSpecializedCooperativeEEENS5_IJNSA_ILi256EEESF_NSA_ILi32EEEEEENS_6half_tENS5_IJlSB_lEEESI_SJ_NS4_8TiledMMAINS4_8MMA_AtomIJNS4_4SM904GMMA26MMA_64x256x16_F32F16F16_SSILNSN_5MajorE0ELSP_0ELNSN_7ScaleInE1ELSQ_1EEEEEENS4_6LayoutINS5_IJNSA_ILi2EEESB_SB_EEENS5_IJSB_NSA_ILi0EEESW_EEEEENS5_IJNS4_10UnderscoreESZ_SZ_EEEEENS4_13SM90_TMA_LOADENS4_14ComposedLayoutINS4_7SwizzleILi2ELi4ELi3EEENS4_18smem_ptr_flag_bitsILi16EEENST_INS5_IJNSA_ILi8EEESG_EEENS5_IJSG_SB_EEEEEEEvNS4_8identityES12_S1C_vS1D_EENS_8epilogue10collective6detail29Sm90TmaWarpSpecializedAdapterINS1G_15DefaultEpilogueISI_SJ_SJ_NS1F_6thread17LinearCombinationISI_Li1EffLNS1K_9ScaleType4KindE0ELNS_15FloatRoundStyleE2ESI_EENS1_15EpilogueDefaultEEEEEvvEEEEvNT_6ParamsE)
        /*0014*/ 	.word	0x000004c0


	//----- nvinfo : EIATTR_MIN_STACK_SIZE
	.align		4
.L_17:
        /*0018*/ 	.byte	0x04, 0x12
        /*001a*/ 	.short	(.L_19 - .L_18)
	.align		4
.L_18:
        /*001c*/ 	.word	index@(_ZN7cutlass13device_kernelINS_4gemm6kernel13GemmUniversalIN4cute5tupleIJiiiiEEENS1_10collective13CollectiveMmaINS1_34MainloopSm90TmaGmmaWarpSpecializedILi3ENS5_IJNS4_1CILi1EEESB_SB_EEENS1_35KernelTmaWarpSpecializedCooperativeEEENS5_IJNSA_ILi256EEESF_NSA_ILi32EEEEEENS_6half_tENS5_IJlSB_lEEESI_SJ_NS4_8TiledMMAINS4_8MMA_AtomIJNS4_4SM904GMMA26MMA_64x256x16_F32F16F16_SSILNSN_5MajorE0ELSP_0ELNSN_7ScaleInE1ELSQ_1EEEEEENS4_6LayoutINS5_IJNSA_ILi2EEESB_SB_EEENS5_IJSB_NSA_ILi0EEESW_EEEEENS5_IJNS4_10UnderscoreESZ_SZ_EEEEENS4_13SM90_TMA_LOADENS4_14ComposedLayoutINS4_7SwizzleILi2ELi4ELi3EEENS4_18smem_ptr_flag_bitsILi16EEENST_INS5_IJNSA_ILi8EEESG_EEENS5_IJSG_SB_EEEEEEEvNS4_8identityES12_S1C_vS1D_EENS_8epilogue10collective6detail29Sm90TmaWarpSpecializedAdapterINS1G_15DefaultEpilogueISI_SJ_SJ_NS1F_6thread17LinearCombinationISI_Li1EffLNS1K_9ScaleType4KindE0ELNS_15FloatRoundStyleE2ESI_EENS1_15EpilogueDefaultEEEEEvvEEEEvNT_6ParamsE)
        /*0020*/ 	.word	0x000004c0
.L_19:


//--------------------- .nv.compat                --------------------------
	.section	.nv.compat,"",@"SHT_CUDA_COMPAT_INFO"
	.align	4
        /*0000*/ 	.byte	0x02, 0x09, 0x01, 0x00, 0x02, 0x02, 0x04, 0x00, 0x02, 0x05, 0x05, 0x00, 0x03, 0x07, 0x01, 0x01
        /*0010*/ 	.byte	0x02, 0x03, 0x01, 0x00, 0x02, 0x06, 0x01, 0x00, 0x04, 0x0b, 0x08, 0x00, 0x00, 0x00, 0x00, 0x00
        /*0020*/ 	.byte	0x00, 0x00, 0x00, 0x00


//--------------------- .nv.info._ZN7cutlass13device_kernelINS_4gemm6kernel13GemmUniversalIN4cute5tupleIJiiiiEEENS1_10collective13CollectiveMmaINS1_34MainloopSm90TmaGmmaWarpSpecializedILi3ENS5_IJNS4_1CILi1EEESB_SB_EEENS1_35KernelTmaWarpSpecializedCooperativeEEENS5_IJNSA_ILi256EEESF_NSA_ILi32EEEEEENS_6half_tENS5_IJlSB_lEEESI_SJ_NS4_8TiledMMAINS4_8MMA_AtomIJNS4_4SM904GMMA26MMA_64x256x16_F32F16F16_SSILNSN_5MajorE0ELSP_0ELNSN_7ScaleInE1ELSQ_1EEEEEENS4_6LayoutINS5_IJNSA_ILi2EEESB_SB_EEENS5_IJSB_NSA_ILi0EEESW_EEEEENS5_IJNS4_10UnderscoreESZ_SZ_EEEEENS4_13SM90_TMA_LOADENS4_14ComposedLayoutINS4_7SwizzleILi2ELi4ELi3EEENS4_18smem_ptr_flag_bitsILi16EEENST_INS5_IJNSA_ILi8EEESG_EEENS5_IJSG_SB_EEEEEEEvNS4_8identityES12_S1C_vS1D_EENS_8epilogue10collective6detail29Sm90TmaWarpSpecializedAdapterINS1G_15DefaultEpilogueISI_SJ_SJ_NS1F_6thread17LinearCombinationISI_Li1EffLNS1K_9ScaleType4KindE0ELNS_15FloatRoundStyleE2ESI_EENS1_15EpilogueDefaultEEEEEvvEEEEvNT_6ParamsE --------------------------
	.section	.nv.info._ZN7cutlass13device_kernelINS_4gemm6kernel13GemmUniversalIN4cute5tupleIJiiiiEEENS1_10collective13CollectiveMmaINS1_34MainloopSm90TmaGmmaWarpSpecializedILi3ENS5_IJNS4_1CILi1EEESB_SB_EEENS1_35KernelTmaWarpSpecializedCooperativeEEENS5_IJNSA_ILi256EEESF_NSA_ILi32EEEEEENS_6half_tENS5_IJlSB_lEEESI_SJ_NS4_8TiledMMAINS4_8MMA_AtomIJNS4_4SM904GMMA26MMA_64x256x16_F32F16F16_SSILNSN_5MajorE0ELSP_0ELNSN_7ScaleInE1ELSQ_1EEEEEENS4_6LayoutINS5_IJNSA_ILi2EEESB_SB_EEENS5_IJSB_NSA_ILi0EEESW_EEEEENS5_IJNS4_10UnderscoreESZ_SZ_EEEEENS4_13SM90_TMA_LOADENS4_14ComposedLayoutINS4_7SwizzleILi2ELi4ELi3EEENS4_18smem_ptr_flag_bitsILi16EEENST_INS5_IJNSA_ILi8EEESG_EEENS5_IJSG_SB_EEEEEEEvNS4_8identityES12_S1C_vS1D_EENS_8epilogue10collective6detail29Sm90TmaWarpSpecializedAdapterINS1G_15DefaultEpilogueISI_SJ_SJ_NS1F_6thread17LinearCombinationISI_Li1EffLNS1K_9ScaleType4KindE0ELNS_15FloatRoundStyleE2ESI_EENS1_15EpilogueDefaultEEEEEvvEEEEvNT_6ParamsE,"",@"SHT_CUDA_INFO"
	.sectionflags	@""
	.align	4


	//----- nvinfo : EIATTR_CUDA_API_VERSION
	.align		4
        /*0000*/ 	.byte	0x04, 0x37
        /*0002*/ 	.short	(.L_21 - .L_20)
.L_20:
        /*0004*/ 	.word	0x00000082


	//----- nvinfo : EIATTR_KPARAM_INFO
	.align		4
.L_21:
        /*0008*/ 	.byte	0x04, 0x17
        /*000a*/ 	.short	(.L_23 - .L_22)
.L_22:
        /*000c*/ 	.word	0x00000000
        /*0010*/ 	.short	0x0000
        /*0012*/ 	.short	0x0070
        /*0014*/ 	.byte	0x00, 0xf0, 0x01, 0x10


	//----- nvinfo : EIATTR_SPARSE_MMA_MASK
	.align		4
.L_23:
        /*0018*/ 	.byte	0x03, 0x50
        /*001a*/ 	.short	0x0000


	//----- nvinfo : EIATTR_MAXREG_COUNT
	.align		4
        /*001c*/ 	.byte	0x03, 0x1b
        /*001e*/ 	.short	0x00a8


	//----- nvinfo : EIATTR_NUM_BARRIERS
	.align		4
        /*0020*/ 	.byte	0x02, 0x4c
        /*0022*/ 	.byte	0x01
	.zero		1


	//----- nvinfo : EIATTR_EXTERNS
	.align		4
        /*0024*/ 	.byte	0x04, 0x0f
        /*0026*/ 	.short	(.L_25 - .L_24)


	//   ....[0]....
	.align		4
.L_24:
        /*0028*/ 	.word	index@(__assertfail)


	//----- nvinfo : EIATTR_ANNOTATIONS
	.align		4
.L_25:
        /*002c*/ 	.byte	0x04, 0x55
        /*002e*/ 	.short	(.L_27 - .L_26)


	//   ....[0]....
.L_26:
        /*0030*/ 	.word	0x00000001
        /*0034*/ 	.byte	0x70, 0x06, 0x00, 0x00, 0x01, 0x00, 0x00, 0x00, 0x90, 0x06, 0x00, 0x00, 0x01, 0x00, 0x00, 0x00
        /* <DEDUP_REMOVED lines=377> */
        /*17d4*/ 	.byte	0xf0, 0x6c, 0x01, 0x00


	//----- nvinfo : EIATTR_MERCURY_ISA_VERSION
	.align		4
.L_27:
        /*17d8*/ 	.byte	0x03, 0x5f
        /*17da*/ 	.short	0x0101


	//----- nvinfo : EIATTR_INT_WARP_WIDE_INSTR_OFFSETS
	.align		4
        /*17dc*/ 	.byte	0x04, 0x31
        /*17de*/ 	.short	(.L_29 - .L_28)


	//   ....[0]....
.L_28:
        /*17e0*/ 	.word	0x000004e0


	//   ....[1]....
        /*17e4*/ 	.word	0x000004f0


	//   ....[2]....
        /*17e8*/ 	.word	0x00000580


	//----- nvinfo : EIATTR_COOP_GROUP_MASK_REGIDS
	.align		4
.L_29:
        /*17ec*/ 	.byte	0x04, 0x29
        /*17ee*/ 	.short	(.L_31 - .L_30)


	//   ....[0]....
.L_30:
        /*17f0*/ 	.word	0xffffffff


	//   ....[1]....
        /*17f4*/ 	.word	0xffffffff


	//   ....[2]....
        /*17f8*/ 	.word	0xffffffff


	//   ....[3]....
        /*17fc*/ 	.word	0xffffffff


	//   ....[4]....
        /*1800*/ 	.word	0xffffffff


	//----- nvinfo : EIATTR_COOP_GROUP_INSTR_OFFSETS
	.align		4
.L_31:
        /*1804*/ 	.byte	0x04, 0x28
        /*1806*/ 	.short	(.L_33 - .L_32)


	//   ....[0]....
.L_32:
        /*1808*/ 	.word	0x00000070


	//   ....[1]....
        /*180c*/ 	.word	0x00000080


	//   ....[2]....
        /*1810*/ 	.word	0x000001a0


	//   ....[3]....
        /*1814*/ 	.word	0x00000390


	//   ....[4]....
        /*1818*/ 	.word	0x00001150


	//----- nvinfo : EIATTR_REG_RECONFIG
	.align		4
.L_33:
        /*181c*/ 	.byte	0x01, 0x54
	.zero		2


	//----- nvinfo : EIATTR_SYSCALL_OFFSETS
	.align		4
        /*1820*/ 	.byte	0x04, 0x46
        /*1822*/ 	.short	(.L_35 - .L_34)


	//   ....[0]....
.L_34:
        /*1824*/ 	.word	0x00001300


	//----- nvinfo : EIATTR_MBARRIER_INSTR_OFFSETS
	.align		4
.L_35:
        /*1828*/ 	.byte	0x04, 0x39
        /*182a*/ 	.short	(.L_37 - .L_36)


	//   ....[0]....
.L_36:
        /*182c*/ 	.word	0x00000320
        /*1830*/ 	.word	0x000000ff
        /*1834*/ 	.word	0x00000000
        /*1838*/ 	.short	0x0100
        /*183a*/ 	.byte	0x08
	.zero		1


	//   ....[1]....
        /*183c*/ 	.word	0x00000330
        /*1840*/ 	.word	0x000000ff
        /*1844*/ 	.word	0x00000018
        /*1848*/ 	.short	0x0100
        /*184a*/ 	.byte	0x08
	.zero		1


	//   ....[2]....
        /*184c*/ 	.word	0x00000340
        /*1850*/ 	.word	0x000000ff
        /*1854*/ 	.word	0x00000008
        /*1858*/ 	.short	0x0100
        /*185a*/ 	.byte	0x08
	.zero		1


	//   ....[3]....
        /*185c*/ 	.word	0x00000350
        /*1860*/ 	.word	0x000000ff
        /*1864*/ 	.word	0x00000020
        /*1868*/ 	.short	0x0100
        /*186a*/ 	.byte	0x08
	.zero		1


	//   ....[4]....
        /*186c*/ 	.word	0x00000360
        /*1870*/ 	.word	0x000000ff
        /*1874*/ 	.word	0x00000010
        /*1878*/ 	.short	0x0100
        /*187a*/ 	.byte	0x08
	.zero		1


	//   ....[5]....
        /*187c*/ 	.word	0x00000370
        /*1880*/ 	.word	0x000000ff
        /*1884*/ 	.word	0x00000028
        /*1888*/ 	.short	0x0100
        /*188a*/ 	.byte	0x08
	.zero		1


	//   ....[6]....
        /*188c*/ 	.word	0x00000600
        /*1890*/ 	.word	0x000000ff
        /*1894*/ 	.word	0x00000040
        /*1898*/ 	.short	0x0100
        /*189a*/ 	.byte	0x10
	.zero		1


	//   ....[7]....
        /*189c*/ 	.word	0x000006a0
        /*18a0*/ 	.word	0x000000ff
        /*18a4*/ 	.word	0x00000048
        /*18a8*/ 	.short	0x0100
        /*18aa*/ 	.byte	0x10
	.zero		1


	//   ....[8]....
        /*18ac*/ 	.word	0x000013a0
        /*18b0*/ 	.word	0x00000003
        /*18b4*/ 	.word	0x00000000
        /*18b8*/ 	.short	0x010a
        /*18ba*/ 	.byte	0x3f
	.zero		1


	//   ....[9]....
        /*18bc*/ 	.word	0x000013e0
        /*18c0*/ 	.word	0x00000003
        /*18c4*/ 	.word	0x00000000
        /*18c8*/ 	.short	0x010a
        /*18ca*/ 	.byte	0x3f
	.zero		1


	//   ....[10]....
        /*18cc*/ 	.word	0x00002980
        /*18d0*/ 	.word	0x000000ff
        /*18d4*/ 	.word	0x00000000
        /*18d8*/ 	.short	0x010a
        /*18da*/ 	.byte	0x04
	.zero		1


	//   ....[11]....
        /*18dc*/ 	.word	0x000029c0
        /*18e0*/ 	.word	0x000000ff
        /*18e4*/ 	.word	0x00000000
        /*18e8*/ 	.short	0x010a
        /*18ea*/ 	.byte	0x04
	.zero		1


	//   ....[12]....
        /*18ec*/ 	.word	0x00004a00
        /*18f0*/ 	.word	0x000000ff
        /*18f4*/ 	.word	0x00000000
        /*18f8*/ 	.short	0x0101
        /*18fa*/ 	.byte	0x04
	.zero		1


	//   ....[13]....
        /*18fc*/ 	.word	0x00004c10
        /*1900*/ 	.word	0x000000ff
        /*1904*/ 	.word	0x00000000
        /*1908*/ 	.short	0x0101
        /*190a*/ 	.byte	0x06
	.zero		1


	//   ....[14]....
        /*190c*/ 	.word	0x000168a0
        /*1910*/ 	.word	0x0000000a
        /*1914*/ 	.word	0x00000018
        /*1918*/ 	.short	0x010a
        /*191a*/ 	.byte	0x3f
	.zero		1


	//   ....[15]....
        /*191c*/ 	.word	0x00016bf0
        /*1920*/ 	.word	0x00000002
        /*1924*/ 	.word	0x00000048
        /*1928*/ 	.short	0x0101
        /*192a*/ 	.byte	0x3f
	.zero		1


	//   ....[16]....
        /*192c*/ 	.word	0x000173f0
        /*1930*/ 	.word	0x00000005
        /*1934*/ 	.word	0x00000000
        /*1938*/ 	.short	0x010a
        /*193a*/ 	.byte	0x3f
	.zero		1


	//   ....[17]....
        /*193c*/ 	.word	0x00017480
        /*1940*/ 	.word	0x00000007
        /*1944*/ 	.word	0x00000000
        /*1948*/ 	.short	0x010a
        /*194a*/ 	.byte	0x3f
	.zero		1


	//   ....[18]....
        /*194c*/ 	.word	0x00017510
        /*1950*/ 	.word	0x00000003
        /*1954*/ 	.word	0x00000000
        /*1958*/ 	.short	0x010a
        /*195a*/ 	.byte	0x3f
	.zero		1


	//   ....[19]....
        /*195c*/ 	.word	0x00017570
        /*1960*/ 	.word	0x00000003
        /*1964*/ 	.word	0x00000000
        /*1968*/ 	.short	0x010a
        /*196a*/ 	.byte	0x3f
	.zero		1


	//   ....[20]....
        /*196c*/ 	.word	0x000175d0
        /*1970*/ 	.word	0x00000005
        /*1974*/ 	.word	0x00000000
        /*1978*/ 	.short	0x010a
        /*197a*/ 	.byte	0x3f
	.zero		1


	//   ....[21]....
        /*197c*/ 	.word	0x000176a0
        /*1980*/ 	.word	0x0000000a
        /*1984*/ 	.word	0x00000018
        /*1988*/ 	.short	0x010a
        /*198a*/ 	.byte	0x3f
	.zero		1


	//   ....[22]....
        /*198c*/ 	.word	0x00017770
        /*1990*/ 	.word	0x00000005
        /*1994*/ 	.word	0x00000000
        /*1998*/ 	.short	0x010a
        /*199a*/ 	.byte	0x3f
	.zero		1


	//   ....[23]....
        /*199c*/ 	.word	0x000177c0
        /*19a0*/ 	.word	0x00000007
        /*19a4*/ 	.word	0x00000000
        /*19a8*/ 	.short	0x010a
        /*19aa*/ 	.byte	0x3f
	.zero		1


	//----- nvinfo : EIATTR_NUM_MBARRIERS
	.align		4
.L_37:
        /*19ac*/ 	.byte	0x03, 0x38
        /*19ae*/ 	.short	0x0008


	//----- nvinfo : EIATTR_EXIT_INSTR_OFFSETS
	.align		4
        /*19b0*/ 	.byte	0x04, 0x1c
        /*19b2*/ 	.short	(.L_39 - .L_38)


	//   ....[0]....
.L_38:
        /*19b4*/ 	.word	0x00000700


	//   ....[1]....
        /*19b8*/ 	.word	0x00001070


	//   ....[2]....
        /*19bc*/ 	.word	0x00015e20


	//   ....[3]....
        /*19c0*/ 	.word	0x00016530


	//   ....[4]....
        /*19c4*/ 	.word	0x00017560


	//----- nvinfo : EIATTR_MAX_THREADS
	.align		4
.L_39:
        /*19c8*/ 	.byte	0x04, 0x05
        /*19ca*/ 	.short	(.L_41 - .L_40)
.L_40:
        /*19cc*/ 	.word	0x00000180
        /*19d0*/ 	.word	0x00000001
        /*19d4*/ 	.word	0x00000001


	//----- nvinfo : EIATTR_CRS_STACK_SIZE
	.align		4
.L_41:
        /*19d8*/ 	.byte	0x04, 0x1e
        /*19da*/ 	.short	(.L_43 - .L_42)
.L_42:
        /*19dc*/ 	.word	0x00000000


	//----- nvinfo : EIATTR_CBANK_PARAM_SIZE
	.align		4
.L_43:
        /*19e0*/ 	.byte	0x03, 0x19
        /*19e2*/ 	.short	0x0470


	//----- nvinfo : EIATTR_PARAM_CBANK
	.align		4
        /*19e4*/ 	.byte	0x04, 0x0a
        /*19e6*/ 	.short	(.L_45 - .L_44)
	.align		4
.L_44:
        /*19e8*/ 	.word	index@(.nv.constant0._ZN7cutlass13device_kernelINS_4gemm6kernel13GemmUniversalIN4cute5tupleIJiiiiEEENS1_10collective13CollectiveMmaINS1_34MainloopSm90TmaGmmaWarpSpecializedILi3ENS5_IJNS4_1CILi1EEESB_SB_EEENS1_35KernelTmaWarpSpecializedCooperativeEEENS5_IJNSA_ILi256EEESF_NSA_ILi32EEEEEENS_6half_tENS5_IJlSB_lEEESI_SJ_NS4_8TiledMMAINS4_8MMA_AtomIJNS4_4SM904GMMA26MMA_64x256x16_F32F16F16_SSILNSN_5MajorE0ELSP_0ELNSN_7ScaleInE1ELSQ_1EEEEEENS4_6LayoutINS5_IJNSA_ILi2EEESB_SB_EEENS5_IJSB_NSA_ILi0EEESW_EEEEENS5_IJNS4_10UnderscoreESZ_SZ_EEEEENS4_13SM90_TMA_LOADENS4_14ComposedLayoutINS4_7SwizzleILi2ELi4ELi3EEENS4_18smem_ptr_flag_bitsILi16EEENST_INS5_IJNSA_ILi8EEESG_EEENS5_IJSG_SB_EEEEEEEvNS4_8identityES12_S1C_vS1D_EENS_8epilogue10collective6detail29Sm90TmaWarpSpecializedAdapterINS1G_15DefaultEpilogueISI_SJ_SJ_NS1F_6thread17LinearCombinationISI_Li1EffLNS1K_9ScaleType4KindE0ELNS_15FloatRoundStyleE2ESI_EENS1_15EpilogueDefaultEEEEEvvEEEEvNT_6ParamsE)
        /*19ec*/ 	.short	0x0210
        /*19ee*/ 	.short	0x0470


	//----- nvinfo : EIATTR_SW_WAR
	.align		4
.L_45:
        /*19f0*/ 	.byte	0x04, 0x36
        /*19f2*/ 	.short	(.L_47 - .L_46)
.L_46:
        /*19f4*/ 	.word	0x00000008
.L_47:


//--------------------- .nv.callgraph             --------------------------
	.section	.nv.callgraph,"",@"SHT_CUDA_CALLGRAPH"
	.align	4
	.sectionentsize	8
	.align		4
        /*0000*/ 	.word	0x00000000
	.align		4
        /*0004*/ 	.word	0xffffffff
	.align		4
        /*0008*/ 	.word	index@(_ZN7cutlass13device_kernelINS_4gemm6kernel13GemmUniversalIN4cute5tupleIJiiiiEEENS1_10collective13CollectiveMmaINS1_34MainloopSm90TmaGmmaWarpSpecializedILi3ENS5_IJNS4_1CILi1EEESB_SB_EEENS1_35KernelTmaWarpSpecializedCooperativeEEENS5_IJNSA_ILi256EEESF_NSA_ILi32EEEEEENS_6half_tENS5_IJlSB_lEEESI_SJ_NS4_8TiledMMAINS4_8MMA_AtomIJNS4_4SM904GMMA26MMA_64x256x16_F32F16F16_SSILNSN_5MajorE0ELSP_0ELNSN_7ScaleInE1ELSQ_1EEEEEENS4_6LayoutINS5_IJNSA_ILi2EEESB_SB_EEENS5_IJSB_NSA_ILi0EEESW_EEEEENS5_IJNS4_10UnderscoreESZ_SZ_EEEEENS4_13SM90_TMA_LOADENS4_14ComposedLayoutINS4_7SwizzleILi2ELi4ELi3EEENS4_18smem_ptr_flag_bitsILi16EEENST_INS5_IJNSA_ILi8EEESG_EEENS5_IJSG_SB_EEEEEEEvNS4_8identityES12_S1C_vS1D_EENS_8epilogue10collective6detail29Sm90TmaWarpSpecializedAdapterINS1G_15DefaultEpilogueISI_SJ_SJ_NS1F_6thread17LinearCombinationISI_Li1EffLNS1K_9ScaleType4KindE0ELNS_15FloatRoundStyleE2ESI_EENS1_15EpilogueDefaultEEEEEvvEEEEvNT_6ParamsE)
	.align		4
        /*000c*/ 	.word	index@(__assertfail)
	.align		4
        /*0010*/ 	.word	0x00000000
	.align		4
        /*0014*/ 	.word	0xfffffffe
	.align		4
        /*0018*/ 	.word	0x00000000
	.align		4
        /*001c*/ 	.word	0xfffffffd
	.align		4
        /*0020*/ 	.word	0x00000000
	.align		4
        /*0024*/ 	.word	0xfffffffc


//--------------------- .nv.constant4             --------------------------
	.section	.nv.constant4,"a",@progbits
	.align	8
	.align		8
.nv.constant4:
        /*0000*/ 	.dword	__assertfail
	.align		8
        /*0008*/ 	.dword	__unnamed_1
	.align		8
        /*0010*/ 	.dword	_ZN39_INTERNAL_809ff352_4_k_cu_54e59890_28804cuda3std3__45__cpo5beginE
	.align		8
        /*0018*/ 	.dword	_ZN39_INTERNAL_809ff352_4_k_cu_54e59890_28804cuda3std3__45__cpo3endE
	.align		8
        /*0020*/ 	.dword	_ZN39_INTERNAL_809ff352_4_k_cu_54e59890_28804cuda3std3__45__cpo6cbeginE
	.align		8
        /*0028*/ 	.dword	_ZN39_INTERNAL_809ff352_4_k_cu_54e59890_28804cuda3std3__45__cpo4cendE
	.align		8
        /*0030*/ 	.dword	_ZN39_INTERNAL_809ff352_4_k_cu_54e59890_28804cuda3std3__441_GLOBAL__N__809ff352_4_k_cu_54e59890_28806ignoreE
	.align		8
        /*0038*/ 	.dword	_ZN39_INTERNAL_809ff352_4_k_cu_54e59890_28804cuda3std3__419piecewise_constructE
	.align		8
        /*0040*/ 	.dword	_ZN39_INTERNAL_809ff352_4_k_cu_54e59890_28804cuda3std3__48in_placeE
	.align		8
        /*0048*/ 	.dword	_ZN39_INTERNAL_809ff352_4_k_cu_54e59890_28804cuda3std6ranges3__45__cpo4swapE
	.align		8
        /*0050*/ 	.dword	_ZN39_INTERNAL_809ff352_4_k_cu_54e59890_28804cuda3std6ranges3__45__cpo9iter_moveE
	.align		8
        /*0058*/ 	.dword	_ZN39_INTERNAL_809ff352_4_k_cu_54e59890_28804cute7productE
	.align		8
        /*0060*/ 	.dword	_ZN39_INTERNAL_809ff352_4_k_cu_54e59890_28804cute1_E
	.align		8
        /*0068*/ 	.dword	$str$22
	.align		8
        /*0070*/ 	.dword	$str$23


//--------------------- .text._ZN7cutlass13device_kernelINS_4gemm6kernel13GemmUniversalIN4cute5tupleIJiiiiEEENS1_10collective13CollectiveMmaINS1_34MainloopSm90TmaGmmaWarpSpecializedILi3ENS5_IJNS4_1CILi1EEESB_SB_EEENS1_35KernelTmaWarpSpecializedCooperativeEEENS5_IJNSA_ILi256EEESF_NSA_ILi32EEEEEENS_6half_tENS5_IJlSB_lEEESI_SJ_NS4_8TiledMMAINS4_8MMA_AtomIJNS4_4SM904GMMA26MMA_64x256x16_F32F16F16_SSILNSN_5MajorE0ELSP_0ELNSN_7ScaleInE1ELSQ_1EEEEEENS4_6LayoutINS5_IJNSA_ILi2EEESB_SB_EEENS5_IJSB_NSA_ILi0EEESW_EEEEENS5_IJNS4_10UnderscoreESZ_SZ_EEEEENS4_13SM90_TMA_LOADENS4_14ComposedLayoutINS4_7SwizzleILi2ELi4ELi3EEENS4_18smem_ptr_flag_bitsILi16EEENST_INS5_IJNSA_ILi8EEESG_EEENS5_IJSG_SB_EEEEEEEvNS4_8identityES12_S1C_vS1D_EENS_8epilogue10collective6detail29Sm90TmaWarpSpecializedAdapterINS1G_15DefaultEpilogueISI_SJ_SJ_NS1F_6thread17LinearCombinationISI_Li1EffLNS1K_9ScaleType4KindE0ELNS_15FloatRoundStyleE2ESI_EENS1_15EpilogueDefaultEEEEEvvEEEEvNT_6ParamsE --------------------------
	.section	.text._ZN7cutlass13device_kernelINS_4gemm6kernel13GemmUniversalIN4cute5tupleIJiiiiEEENS1_10collective13CollectiveMmaINS1_34MainloopSm90TmaGmmaWarpSpecializedILi3ENS5_IJNS4_1CILi1EEESB_SB_EEENS1_35KernelTmaWarpSpecializedCooperativeEEENS5_IJNSA_ILi256EEESF_NSA_ILi32EEEEEENS_6half_tENS5_IJlSB_lEEESI_SJ_NS4_8TiledMMAINS4_8MMA_AtomIJNS4_4SM904GMMA26MMA_64x256x16_F32F16F16_SSILNSN_5MajorE0ELSP_0ELNSN_7ScaleInE1ELSQ_1EEEEEENS4_6LayoutINS5_IJNSA_ILi2EEESB_SB_EEENS5_IJSB_NSA_ILi0EEESW_EEEEENS5_IJNS4_10UnderscoreESZ_SZ_EEEEENS4_13SM90_TMA_LOADENS4_14ComposedLayoutINS4_7SwizzleILi2ELi4ELi3EEENS4_18smem_ptr_flag_bitsILi16EEENST_INS5_IJNSA_ILi8EEESG_EEENS5_IJSG_SB_EEEEEEEvNS4_8identityES12_S1C_vS1D_EENS_8epilogue10collective6detail29Sm90TmaWarpSpecializedAdapterINS1G_15DefaultEpilogueISI_SJ_SJ_NS1F_6thread17LinearCombinationISI_Li1EffLNS1K_9ScaleType4KindE0ELNS_15FloatRoundStyleE2ESI_EENS1_15EpilogueDefaultEEEEEvvEEEEvNT_6ParamsE,"ax",@progbits
	.align	128
.text._ZN7cutlass13device_kernelINS_4gemm6kernel13GemmUniversalIN4cute5tupleIJiiiiEEENS1_10collective13CollectiveMmaINS1_34MainloopSm90TmaGmmaWarpSpecializedILi3ENS5_IJNS4_1CILi1EEESB_SB_EEENS1_35KernelTmaWarpSpecializedCooperativeEEENS5_IJNSA_ILi256EEESF_NSA_ILi32EEEEEENS_6half_tENS5_IJlSB_lEEESI_SJ_NS4_8TiledMMAINS4_8MMA_AtomIJNS4_4SM904GMMA26MMA_64x256x16_F32F16F16_SSILNSN_5MajorE0ELSP_0ELNSN_7ScaleInE1ELSQ_1EEEEEENS4_6LayoutINS5_IJNSA_ILi2EEESB_SB_EEENS5_IJSB_NSA_ILi0EEESW_EEEEENS5_IJNS4_10UnderscoreESZ_SZ_EEEEENS4_13SM90_TMA_LOADENS4_14ComposedLayoutINS4_7SwizzleILi2ELi4ELi3EEENS4_18smem_ptr_flag_bitsILi16EEENST_INS5_IJNSA_ILi8EEESG_EEENS5_IJSG_SB_EEEEEEEvNS4_8identityES12_S1C_vS1D_EENS_8epilogue10collective6detail29Sm90TmaWarpSpecializedAdapterINS1G_15DefaultEpilogueISI_SJ_SJ_NS1F_6thread17LinearCombinationISI_Li1EffLNS1K_9ScaleType4KindE0ELNS_15FloatRoundStyleE2ESI_EENS1_15EpilogueDefaultEEEEEvvEEEEvNT_6ParamsE:
        .type           _ZN7cutlass13device_kernelINS_4gemm6kernel13GemmUniversalIN4cute5tupleIJiiiiEEENS1_10collective13CollectiveMmaINS1_34MainloopSm90TmaGmmaWarpSpecializedILi3ENS5_IJNS4_1CILi1EEESB_SB_EEENS1_35KernelTmaWarpSpecializedCooperativeEEENS5_IJNSA_ILi256EEESF_NSA_ILi32EEEEEENS_6half_tENS5_IJlSB_lEEESI_SJ_NS4_8TiledMMAINS4_8MMA_AtomIJNS4_4SM904GMMA26MMA_64x256x16_F32F16F16_SSILNSN_5MajorE0ELSP_0ELNSN_7ScaleInE1ELSQ_1EEEEEENS4_6LayoutINS5_IJNSA_ILi2EEESB_SB_EEENS5_IJSB_NSA_ILi0EEESW_EEEEENS5_IJNS4_10UnderscoreESZ_SZ_EEEEENS4_13SM90_TMA_LOADENS4_14ComposedLayoutINS4_7SwizzleILi2ELi4ELi3EEENS4_18smem_ptr_flag_bitsILi16EEENST_INS5_IJNSA_ILi8EEESG_EEENS5_IJSG_SB_EEEEEEEvNS4_8identityES12_S1C_vS1D_EENS_8epilogue10collective6detail29Sm90TmaWarpSpecializedAdapterINS1G_15DefaultEpilogueISI_SJ_SJ_NS1F_6thread17LinearCombinationISI_Li1EffLNS1K_9ScaleType4KindE0ELNS_15FloatRoundStyleE2ESI_EENS1_15EpilogueDefaultEEEEEvvEEEEvNT_6ParamsE,@function
        .size           _ZN7cutlass13device_kernelINS_4gemm6kernel13GemmUniversalIN4cute5tupleIJiiiiEEENS1_10collective13CollectiveMmaINS1_34MainloopSm90TmaGmmaWarpSpecializedILi3ENS5_IJNS4_1CILi1EEESB_SB_EEENS1_35KernelTmaWarpSpecializedCooperativeEEENS5_IJNSA_ILi256EEESF_NSA_ILi32EEEEEENS_6half_tENS5_IJlSB_lEEESI_SJ_NS4_8TiledMMAINS4_8MMA_AtomIJNS4_4SM904GMMA26MMA_64x256x16_F32F16F16_SSILNSN_5MajorE0ELSP_0ELNSN_7ScaleInE1ELSQ_1EEEEEENS4_6LayoutINS5_IJNSA_ILi2EEESB_SB_EEENS5_IJSB_NSA_ILi0EEESW_EEEEENS5_IJNS4_10UnderscoreESZ_SZ_EEEEENS4_13SM90_TMA_LOADENS4_14ComposedLayoutINS4_7SwizzleILi2ELi4ELi3EEENS4_18smem_ptr_flag_bitsILi16EEENST_INS5_IJNSA_ILi8EEESG_EEENS5_IJSG_SB_EEEEEEEvNS4_8identityES12_S1C_vS1D_EENS_8epilogue10collective6detail29Sm90TmaWarpSpecializedAdapterINS1G_15DefaultEpilogueISI_SJ_SJ_NS1F_6thread17LinearCombinationISI_Li1EffLNS1K_9ScaleType4KindE0ELNS_15FloatRoundStyleE2ESI_EENS1_15EpilogueDefaultEEEEEvvEEEEvNT_6ParamsE,(.L_x_574 - _ZN7cutlass13device_kernelINS_4gemm6kernel13GemmUniversalIN4cute5tupleIJiiiiEEENS1_10collective13CollectiveMmaINS1_34MainloopSm90TmaGmmaWarpSpecializedILi3ENS5_IJNS4_1CILi1EEESB_SB_EEENS1_35KernelTmaWarpSpecializedCooperativeEEENS5_IJNSA_ILi256EEESF_NSA_ILi32EEEEEENS_6half_tENS5_IJlSB_lEEESI_SJ_NS4_8TiledMMAINS4_8MMA_AtomIJNS4_4SM904GMMA26MMA_64x256x16_F32F16F16_SSILNSN_5MajorE0ELSP_0ELNSN_7ScaleInE1ELSQ_1EEEEEENS4_6LayoutINS5_IJNSA_ILi2EEESB_SB_EEENS5_IJSB_NSA_ILi0EEESW_EEEEENS5_IJNS4_10UnderscoreESZ_SZ_EEEEENS4_13SM90_TMA_LOADENS4_14ComposedLayoutINS4_7SwizzleILi2ELi4ELi3EEENS4_18smem_ptr_flag_bitsILi16EEENST_INS5_IJNSA_ILi8EEESG_EEENS5_IJSG_SB_EEEEEEEvNS4_8identityES12_S1C_vS1D_EENS_8epilogue10collective6detail29Sm90TmaWarpSpecializedAdapterINS1G_15DefaultEpilogueISI_SJ_SJ_NS1F_6thread17LinearCombinationISI_Li1EffLNS1K_9ScaleType4KindE0ELNS_15FloatRoundStyleE2ESI_EENS1_15EpilogueDefaultEEEEEvvEEEEvNT_6ParamsE)
        .other          _ZN7cutlass13device_kernelINS_4gemm6kernel13GemmUniversalIN4cute5tupleIJiiiiEEENS1_10collective13CollectiveMmaINS1_34MainloopSm90TmaGmmaWarpSpecializedILi3ENS5_IJNS4_1CILi1EEESB_SB_EEENS1_35KernelTmaWarpSpecializedCooperativeEEENS5_IJNSA_ILi256EEESF_NSA_ILi32EEEEEENS_6half_tENS5_IJlSB_lEEESI_SJ_NS4_8TiledMMAINS4_8MMA_AtomIJNS4_4SM904GMMA26MMA_64x256x16_F32F16F16_SSILNSN_5MajorE0ELSP_0ELNSN_7ScaleInE1ELSQ_1EEEEEENS4_6LayoutINS5_IJNSA_ILi2EEESB_SB_EEENS5_IJSB_NSA_ILi0EEESW_EEEEENS5_IJNS4_10UnderscoreESZ_SZ_EEEEENS4_13SM90_TMA_LOADENS4_14ComposedLayoutINS4_7SwizzleILi2ELi4ELi3EEENS4_18smem_ptr_flag_bitsILi16EEENST_INS5_IJNSA_ILi8EEESG_EEENS5_IJSG_SB_EEEEEEEvNS4_8identityES12_S1C_vS1D_EENS_8epilogue10collective6detail29Sm90TmaWarpSpecializedAdapterINS1G_15DefaultEpilogueISI_SJ_SJ_NS1F_6thread17LinearCombinationISI_Li1EffLNS1K_9ScaleType4KindE0ELNS_15FloatRoundStyleE2ESI_EENS1_15EpilogueDefaultEEEEEvvEEEEvNT_6ParamsE,@"STO_CUDA_ENTRY STV_DEFAULT"
_ZN7cutlass13device_kernelINS_4gemm6kernel13GemmUniversalIN4cute5tupleIJiiiiEEENS1_10collective13CollectiveMmaINS1_34MainloopSm90TmaGmmaWarpSpecializedILi3ENS5_IJNS4_1CILi1EEESB_SB_EEENS1_35KernelTmaWarpSpecializedCooperativeEEENS5_IJNSA_ILi256EEESF_NSA_ILi32EEEEEENS_6half_tENS5_IJlSB_lEEESI_SJ_NS4_8TiledMMAINS4_8MMA_AtomIJNS4_4SM904GMMA26MMA_64x256x16_F32F16F16_SSILNSN_5MajorE0ELSP_0ELNSN_7ScaleInE1ELSQ_1EEEEEENS4_6LayoutINS5_IJNSA_ILi2EEESB_SB_EEENS5_IJSB_NSA_ILi0EEESW_EEEEENS5_IJNS4_10UnderscoreESZ_SZ_EEEEENS4_13SM90_TMA_LOADENS4_14ComposedLayoutINS4_7SwizzleILi2ELi4ELi3EEENS4_18smem_ptr_flag_bitsILi16EEENST_INS5_IJNSA_ILi8EEESG_EEENS5_IJSG_SB_EEEEEEEvNS4_8identityES12_S1C_vS1D_EENS_8epilogue10collective6detail29Sm90TmaWarpSpecializedAdapterINS1G_15DefaultEpilogueISI_SJ_SJ_NS1F_6thread17LinearCombinationISI_Li1EffLNS1K_9ScaleType4KindE0ELNS_15FloatRoundStyleE2ESI_EENS1_15EpilogueDefaultEEEEEvvEEEEvNT_6ParamsE:
[----:B------:R-:W0:Y:S02]  /*0000*/  LDC R1, c[0x0][0x28] ;  /* 0x00000a00ff017b82 */ /* 0x000e240000000800 */
[----:B0-----:R-:W-:Y:S01]  /*0010*/  VIADD R1, R1, 0xfffffb40 ;  /* 0xfffffb4001017836 */ /* 0x001fe20000000000 */
[----:B------:R-:W0:Y:S01]  /*0020*/  S2R R2, SR_TID.X ;  /* 0x0000000000027919 */ /* 0x000e220000002100 */
[----:B------:R-:W-:Y:S01]  /*0030*/  ELECT P0, URZ, PT ;  /* 0x00000000003f782f */ /* 0x000fe20003800000 */
[----:B------:R-:W-:Y:S01]  /*0040*/  BSSY B0, `(.L_x_0) ;  /* 0x0000015000007945 */ /* 0x000fe20003800000 */
[--C-:B0-----:R-:W-:Y:S02]  /*0050*/  SHF.R.U32.HI R0, RZ, 0x5, R2.reuse ;  /* 0x00000005ff007819 */ /* 0x101fe40000011602 */
[----:B------:R-:W-:-:S03]  /*0060*/  SHF.R.U32.HI R160, RZ, 0x7, R2 ;  /* 0x00000007ffa07819 */ /* 0x000fc60000011602 */
[----:B------:R-:W0:Y:S04]  /*0070*/  SHFL.IDX PT, R3, R0, RZ, 0x1f ;  /* 0x00001fff00037589 */ /* 0x000e2800000e0000 */
[----:B------:R-:W1:Y:S01]  /*0080*/  SHFL.IDX PT, R2, R160, RZ, 0x1f ;  /* 0x00001fffa0027589 */ /* 0x000e6200000e0000 */
[----:B0-----:R-:W-:Y:S02]  /*0090*/  R2UR UR10, R3 ;  /* 0x00000000030a72ca */ /* 0x001fe400000e0000 */
[----:B-1----:R-:W-:-:S11]  /*00a0*/  R2UR UR5, R2 ;  /* 0x00000000020572ca */ /* 0x002fd600000e0000 */
[----:B------:R-:W-:Y:S02]  /*00b0*/  USHF.R.S32.HI UR4, URZ, 0x1f, UR10 ;  /* 0x0000001f3f047899 */ /* 0x000fe4000801140a */
[----:B------:R-:W-:Y:S02]  /*00c0*/  ISETP.NE.OR P0, PT, RZ, UR10, !P0 ;  /* 0x0000000aff007c0c */ /* 0x000fe4000c705670 */
[----:B------:R-:W-:-:S04]  /*00d0*/  ULEA.HI UR4, UR4, UR10, URZ, 0x2 ;  /* 0x0000000a04047291 */ /* 0x000fc8000f8f103f */
[----:B------:R-:W-:-:S04]  /*00e0*/  ULOP3.LUT UR4, UR4, 0xfffffffc, URZ, 0xc0, !UPT ;  /* 0xfffffffc04047892 */ /* 0x000fc8000f8ec03f */
[----:B------:R-:W-:-:S03]  /*00f0*/  UIADD3 UR10, UR10, -UR4, URZ ;  /* 0x800000040a0a7290 */ /* 0x000fc6000fffe03f */
[----:B------:R-:W-:Y:S09]  /*0100*/  @P0 BRA `(.L_x_1) ;  /* 0x0000000000200947 */ /* 0x000ff20003800000 */
[----:B------:R-:W-:Y:S02]  /*0110*/  ULDC.64 UR6, c[0x0][0x198] ;  /* 0x0000660000067ab9 */ /* 0x000fe40000000a00 */
[----:B------:R-:W-:Y:S02]  /*0120*/  UIADD3 UR8, UP0, UR6, 0xf0, URZ ;  /* 0x000000f006087890 */ /* 0x000fe4000ff1e03f */
[----:B------:R-:W-:Y:S02]  /*0130*/  UIADD3 UR6, UP1, UR6, 0x1f0, URZ ;  /* 0x000001f006067890 */ /* 0x000fe4000ff3e03f */
[----:B------:R-:W-:Y:S02]  /*0140*/  UIADD3.X UR9, URZ, UR7, URZ, UP0, !UPT ;  /* 0x000000073f097290 */ /* 0x000fe400087fe43f */
[----:B------:R-:W-:-:S07]  /*0150*/  UIADD3.X UR7, URZ, UR7, URZ, UP1, !UPT ;  /* 0x000000073f077290 */ /* 0x000fce0008ffe43f */
[----:B------:R0:W-:Y:S02]  /*0160*/  UTMACCTL.PF [UR8] ;  /* 0x00000000080079b9 */ /* 0x0001e40008040000 */
[----:B------:R0:W-:Y:S02]  /*0170*/  UTMACCTL.PF [UR6] ;  /* 0x00000000060079b9 */ /* 0x0001e40008040000 */
[----:B0-----:R-:W-:Y:S01]  /*0180*/  NOP ;  /* 0x0000000000007918 */ /* 0x001fe20000000000 */
.L_x_1:
[----:B------:R-:W-:Y:S05]  /*0190*/  BSYNC B0 ;  /* 0x0000000000007941 */ /* 0x000fea0003800000 */
.L_x_0:
[----:B------:R-:W0:Y:S01]  /*01a0*/  SHFL.IDX PT, R2, R0, RZ, 0x1f ;  /* 0x00001fff00027589 */ /* 0x000e2200000e0000 */
[----:B------:R-:W-:Y:S01]  /*01b0*/  UISETP.NE.AND UP0, UPT, UR10, 0x3, UPT ;  /* 0x000000030a00788c */ /* 0x000fe2000bf05270 */
[----:B------:R-:W-:Y:S01]  /*01c0*/  ISETP.NE.AND P1, PT, RZ, UR5, PT ;  /* 0x00000005ff007c0c */ /* 0x000fe2000bf25270 */
[----:B------:R-:W-:Y:S02]  /*01d0*/  UIADD3 UR18, UR5, -0x1, URZ ;  /* 0xffffffff05127890 */ /* 0x000fe4000fffe03f */
[----:B------:R-:W-:Y:S02]  /*01e0*/  UISETP.EQ.OR UP0, UPT, UR10, URZ, !UP0 ;  /* 0x0000003f0a00728c */ /* 0x000fe4000c702670 */
[----:B------:R-:W-:Y:S02]  /*01f0*/  UISETP.GE.U32.AND UP1, UPT, UR18, 0x2, UPT ;  /* 0x000000021200788c */ /* 0x000fe4000bf26070 */
[----:B------:R-:W-:-:S04]  /*0200*/  UISETP.EQ.AND UP0, UPT, UR5, URZ, UP0 ;  /* 0x0000003f0500728c */ /* 0x000fc80008702270 */
[----:B------:R-:W-:-:S04]  /*0210*/  USEL UR40, URZ, 0x1, !UP0 ;  /* 0x000000013f287887 */ /* 0x000fc8000c000000 */
[----:B------:R-:W-:Y:S01]  /*0220*/  USEL UR40, UR40, 0x2, UP1 ;  /* 0x0000000228287887 */ /* 0x000fe20008800000 */
[----:B0-----:R-:W-:-:S13]  /*0230*/  ISETP.NE.AND P0, PT, R2, RZ, PT ;  /* 0x000000ff0200720c */ /* 0x001fda0003f05270 */
[----:B------:R-:W-:Y:S05]  /*0240*/  @P0 BRA `(.L_x_2) ;  /* 0x0000000000500947 */ /* 0x000fea0003800000 */
[----:B------:R-:W0:Y:S01]  /*0250*/  S2UR UR8, SR_CgaCtaId ;  /* 0x00000000000879c3 */ /* 0x000e220000008800 */
[----:B------:R-:W-:Y:S01]  /*0260*/  UMOV UR4, 0x400 ;  /* 0x0000040000047882 */ /* 0x000fe20000000000 */
[----:B------:R-:W-:Y:S01]  /*0270*/  UMOV UR5, 0x1 ;  /* 0x0000000100057882 */ /* 0x000fe20000000000 */
[----:B------:R-:W-:Y:S01]  /*0280*/  UMOV UR6, 0x100 ;  /* 0x0000010000067882 */ /* 0x000fe20000000000 */
[----:B------:R-:W-:Y:S01]  /*0290*/  ELECT P0, URZ, PT ;  /* 0x00000000003f782f */ /* 0x000fe20003800000 */
[----:B------:R-:W-:-:S04]  /*02a0*/  UIADD3 UR6, -UR6, 0x100000, URZ ;  /* 0x0010000006067890 */ /* 0x000fc8000fffe13f */
[----:B------:R-:W-:Y:S02]  /*02b0*/  USHF.L.U32 UR7, UR6, 0xb, URZ ;  /* 0x0000000b06077899 */ /* 0x000fe4000800063f */
[----:B------:R-:W-:Y:S02]  /*02c0*/  USHF.L.U32 UR6, UR6, 0x1, URZ ;  /* 0x0000000106067899 */ /* 0x000fe4000800063f */
[----:B0-----:R-:W-:Y:S02]  /*02d0*/  ULEA UR8, UR8, UR4, 0x18 ;  /* 0x0000000408087291 */ /* 0x001fe4000f8ec03f */
[----:B------:R-:W-:-:S04]  /*02e0*/  UIADD3 UR4, -UR5, 0x100000, URZ ;  /* 0x0010000005047890 */ /* 0x000fc8000fffe13f */
[----:B------:R-:W-:Y:S02]  /*02f0*/  USHF.L.U32 UR5, UR4, 0xb, URZ ;  /* 0x0000000b04057899 */ /* 0x000fe4000800063f */
[----:B------:R-:W-:Y:S01]  /*0300*/  USHF.L.U32 UR4, UR4, 0x1, URZ ;  /* 0x0000000104047899 */ /* 0x000fe2000800063f */
[----:B------:R-:W0:Y:S11]  /*0310*/  FENCE.VIEW.ASYNC.S ;  /* 0x00000000000073c6 */ /* 0x000e360000000000 */
[----:B0-----:R0:W1:Y:S01]  /*0320*/  SYNCS.EXCH.64 URZ, [UR8], UR4 ;  /* 0x00000004083f75b2 */ /* 0x0010620008000100 */
[----:B------:R0:W2:Y:S01]  /*0330*/  SYNCS.EXCH.64 URZ, [UR8+0x18], UR6 ;  /* 0x00001806083f75b2 */ /* 0x0000a20008000100 */
[----:B------:R0:W3:Y:S01]  /*0340*/  SYNCS.EXCH.64 URZ, [UR8+0x8], UR4 ;  /* 0x00000804083f75b2 */ /* 0x0000e20008000100 */
[----:B------:R0:W4:Y:S01]  /*0350*/  SYNCS.EXCH.64 URZ, [UR8+0x20], UR6 ;  /* 0x00002006083f75b2 */ /* 0x0001220008000100 */
[----:B------:R0:W0:Y:S01]  /*0360*/  SYNCS.EXCH.64 URZ, [UR8+0x10], UR4 ;  /* 0x00001004083f75b2 */ /* 0x0000220008000100 */
[----:B------:R0:W0:Y:S01]  /*0370*/  SYNCS.EXCH.64 URZ, [UR8+0x28], UR6 ;  /* 0x00002806083f75b2 */ /* 0x0000220008000100 */
[----:B------:R-:W-:Y:S01]  /*0380*/  NOP ;  /* 0x0000000000007918 */ /* 0x000fe20000000000 */
.L_x_2:
[----:B------:R-:W5:Y:S01]  /*0390*/  SHFL.IDX PT, R0, R0, RZ, 0x1f ;  /* 0x00001fff00007589 */ /* 0x000f6200000e0000 */
[----:B------:R-:W-:Y:S01]  /*03a0*/  ELECT P0, URZ, PT ;  /* 0x00000000003f782f */ /* 0x000fe20003800000 */
[----:B------:R-:W1:Y:S01]  /*03b0*/  S2UR UR17, SR_CTAID.Y ;  /* 0x00000000001179c3 */ /* 0x000e620000002600 */
[----:B0-----:R-:W-:Y:S01]  /*03c0*/  ULDC UR5, c[0x0][0x65c] ;  /* 0x0001970000057ab9 */ /* 0x001fe20000000800 */
[----:B------:R-:W-:Y:S01]  /*03d0*/  UMOV UR12, 0x20 ;  /* 0x00000020000c7882 */ /* 0x000fe20000000000 */
[----:B------:R-:W-:Y:S01]  /*03e0*/  UISETP.NE.AND UP2, UPT, UR5, 0x1, UPT ;  /* 0x000000010500788c */ /* 0x000fe2000bf45270 */
[----:B------:R-:W-:Y:S01]  /*03f0*/  NOP ;  /* 0x0000000000007918 */ /* 0x000fe20000000000 */
[----:B------:R-:W-:Y:S02]  /*0400*/  NOP ;  /* 0x0000000000007918 */ /* 0x000fe40000000000 */
[----:B------:R-:W-:Y:S01]  /*0410*/  UP2UR UR45, UPR, URZ, 0x4 ;  /* 0x000000043f2d7883 */ /* 0x000fe20008000000 */
[----:B------:R-:W0:Y:S01]  /*0420*/  S2UR UR4, SR_CTAID.X ;  /* 0x00000000000479c3 */ /* 0x000e220000002500 */
[----:B------:R-:W-:-:S02]  /*0430*/  PLOP3.LUT P2, PT, PT, PT, UP2, 0x80, 0x0 ;  /* 0x000000000000781c */ /* 0x000fc40003f4f028 */
[----:B------:R-:W-:Y:S02]  /*0440*/  PLOP3.LUT P4, PT, PT, PT, UP2, 0x80, 0x0 ;  /* 0x000000000000781c */ /* 0x000fe40003f8f028 */
[----:B------:R-:W-:Y:S01]  /*0450*/  PLOP3.LUT P3, PT, PT, PT, UP2, 0x80, 0x0 ;  /* 0x000000000000781c */ /* 0x000fe20003f6f028 */
[----:B------:R-:W-:Y:S01]  /*0460*/  @UP2 ULDC UR14, c[0x0][0x10] ;  /* 0x00000400000e2ab9 */ /* 0x000fe20000000800 */
[----:B------:R-:W-:Y:S01]  /*0470*/  @UP2 UMOV UR9, URZ ;  /* 0x0000003f00092c82 */ /* 0x000fe20008000000 */
[----:B------:R-:W-:Y:S01]  /*0480*/  @!UP2 ULDC UR11, c[0x0][0xc] ;  /* 0x00000300000baab9 */ /* 0x000fe20000000800 */
[----:B-----5:R-:W-:Y:S01]  /*0490*/  ISETP.NE.OR P0, PT, R0, RZ, !P0 ;  /* 0x000000ff0000720c */ /* 0x020fe20004705670 */
[----:B-1----:R-:W-:Y:S02]  /*04a0*/  @UP2 UMOV UR7, UR17 ;  /* 0x0000001100072c82 */ /* 0x002fe40008000000 */
[----:B------:R-:W-:Y:S01]  /*04b0*/  @UP2 UMOV UR8, UR7 ;  /* 0x0000000700082c82 */ /* 0x000fe20008000000 */
[----:B------:R-:W-:Y:S01]  /*04c0*/  @!UP2 UMOV UR7, UR17 ;  /* 0x000000110007ac82 */ /* 0x000fe20008000000 */
[----:B0-----:R-:W-:-:S08]  /*04d0*/  @UP2 UIMAD.WIDE.U32 UR14, UR4, UR14, UR8 ;  /* 0x0000000e040e22a5 */ /* 0x001fd0000f8e0008 */
[----:B------:R-:W-:Y:S01]  /*04e0*/  VOTEU.ALL UP0, P0 ;  /* 0x00000000003f7886 */ /* 0x000fe20000000000 */
[----:B------:R-:W-:Y:S01]  /*04f0*/  VOTEU.ALL UP1, P0 ;  /* 0x00000000003f7886 */ /* 0x000fe20000020000 */
[----:B------:R-:W-:-:S03]  /*0500*/  IMAD.U32 R2, RZ, RZ, UR14 ;  /* 0x0000000eff027e24 */ /* 0x000fc6000f8e00ff */
[----:B------:R-:W0:Y:S01]  /*0510*/  @!UP0 S2UR UR6, SR_CgaCtaId ;  /* 0x00000000000689c3 */ /* 0x000e220000008800 */
[----:B------:R-:W-:Y:S01]  /*0520*/  @!UP0 UMOV UR5, 0x400 ;  /* 0x0000040000058882 */ /* 0x000fe20000000000 */
[----:B------:R-:W-:-:S04]  /*0530*/  @!UP0 UIADD3 UR12, -UR12, 0x100000, URZ ;  /* 0x001000000c0c8890 */ /* 0x000fc8000fffe13f */
[----:B------:R-:W-:Y:S02]  /*0540*/  @!UP0 USHF.L.U32 UR13, UR12, 0xb, URZ ;  /* 0x0000000b0c0d8899 */ /* 0x000fe4000800063f */
[----:B------:R-:W-:Y:S01]  /*0550*/  @!UP0 USHF.L.U32 UR12, UR12, 0x1, URZ ;  /* 0x000000010c0c8899 */ /* 0x000fe2000800063f */
[----:B------:R-:W-:Y:S01]  /*0560*/  IMAD.U32 R3, RZ, RZ, UR15 ;  /* 0x0000000fff037e24 */ /* 0x000fe2000f8e00ff */
[----:B0-----:R-:W-:Y:S01]  /*0570*/  @!UP0 ULEA UR16, UR6, UR5, 0x18 ;  /* 0x0000000506108291 */ /* 0x001fe2000f8ec03f */
[----:B------:R-:W-:Y:S01]  /*0580*/  VOTEU.ALL UP0, P0 ;  /* 0x00000000003f7886 */ /* 0x000fe20000000000 */
[----:B------:R-:W-:Y:S01]  /*0590*/  PLOP3.LUT P0, PT, PT, PT, UP2, 0x80, 0x0 ;  /* 0x000000000000781c */ /* 0x000fe20003f0f028 */
[----:B------:R-:W-:Y:S01]  /*05a0*/  UMOV UR5, URZ ;  /* 0x0000003f00057c82 */ /* 0x000fe20008000000 */
[----:B------:R-:W-:Y:S01]  /*05b0*/  @UP2 UMOV UR6, URZ ;  /* 0x0000003f00062c82 */ /* 0x000fe20008000000 */
[----:B------:R-:W-:Y:S02]  /*05c0*/  @!UP2 UIMAD.WIDE.U32 UR8, UR11, UR7, UR4 ;  /* 0x000000070b08a2a5 */ /* 0x000fe4000f8e0004 */
[----:B------:R-:W-:-:S04]  /*05d0*/  @UP2 UIADD3 UR6, UR15, UR6, URZ ;  /* 0x000000060f062290 */ /* 0x000fc8000fffe03f */
[----:B------:R-:W-:Y:S01]  /*05e0*/  IMAD.U32 R5, RZ, RZ, UR9 ;  /* 0x00000009ff057e24 */ /* 0x000fe2000f8e00ff */
[----:B------:R-:W0:Y:S02]  /*05f0*/  FENCE.VIEW.ASYNC.S ;  /* 0x00000000000073c6 */ /* 0x000e240000000000 */
[----:B0-----:R0:W2:Y:S01]  /*0600*/  @!UP0 SYNCS.EXCH.64 URZ, [UR16+0x40], UR12 ;  /* 0x0000400c103f85b2 */ /* 0x0010a20008000100 */
[----:B------:R-:W-:Y:S02]  /*0610*/  @P2 IMAD.U32 R6, RZ, RZ, UR6 ;  /* 0x00000006ff062e24 */ /* 0x000fe4000f8e00ff */
[----:B------:R-:W-:Y:S01]  /*0620*/  @P0 IMAD.MOV.U32 R7, RZ, RZ, R2 ;  /* 0x000000ffff070224 */ /* 0x000fe200078e0002 */
[----:B------:R-:W-:Y:S01]  /*0630*/  MOV R2, UR8 ;  /* 0x0000000800027c02 */ /* 0x000fe20008000f00 */
[----:B------:R-:W-:Y:S02]  /*0640*/  @!P4 IMAD.MOV.U32 R6, RZ, RZ, R5 ;  /* 0x000000ffff06c224 */ /* 0x000fe400078e0005 */
[----:B------:R-:W-:-:S02]  /*0650*/  IMAD.U32 R3, RZ, RZ, UR9 ;  /* 0x00000009ff037e24 */ /* 0x000fc4000f8e00ff */
[----:B------:R-:W-:Y:S01]  /*0660*/  @!P3 IMAD.MOV.U32 R7, RZ, RZ, R2 ;  /* 0x000000ffff07b224 */ /* 0x000fe200078e0002 */
[----:B------:R0:W-:Y:S01]  /*0670*/  STL [R1+0x200], R6 ;  /* 0x0002000601007387 */ /* 0x0001e20000100800 */
[----:B------:R-:W-:-:S03]  /*0680*/  IMAD.U32 R4, RZ, RZ, UR8 ;  /* 0x00000008ff047e24 */ /* 0x000fc6000f8e00ff */
[----:B------:R0:W-:Y:S01]  /*0690*/  STL [R1+0x204], R7 ;  /* 0x0002040701007387 */ /* 0x0001e20000100800 */
[----:B------:R0:W2:Y:S01]  /*06a0*/  @!UP1 SYNCS.EXCH.64 URZ, [UR16+0x48], UR12 ;  /* 0x0000480c103f95b2 */ /* 0x0000a20008000100 */
[----:B------:R-:W-:Y:S01]  /*06b0*/  NOP ;  /* 0x0000000000007918 */ /* 0x000fe20000000000 */
[----:B--234-:R-:W-:Y:S06]  /*06c0*/  BAR.SYNC.DEFER_BLOCKING 0x0 ;  /* 0x0000000000007b1d */ /* 0x01cfec0000010000 */
[----:B------:R-:W-:Y:S05]  /*06d0*/  @!P1 BRA `(.L_x_3) ;  /* 0x0000015400d49947 */ /* 0x000fea0003800000 */
[----:B------:R-:W-:-:S06]  /*06e0*/  UISETP.GT.U32.AND UP0, UPT, UR18, 0x1, UPT ;  /* 0x000000011200788c */ /* 0x000fcc000bf04070 */
[----:B------:R-:W-:-:S13]  /*06f0*/  PLOP3.LUT P0, PT, PT, PT, UP0, 0x80, 0x0 ;  /* 0x000000000000781c */ /* 0x000fda0003f0f008 */
[----:B0-----:R-:W-:Y:S05]  /*0700*/  @P0 EXIT ;  /* 0x000000000000094d */ /* 0x001fea0003800000 */
[----:B------:R-:W-:Y:S01]  /*0710*/  ULDC.64 UR8, c[0x0][0x650] ;  /* 0x0001940000087ab9 */ /* 0x000fe20000000a00 */
[----:B------:R-:W-:Y:S01]  /*0720*/  UMOV UR41, 0xffffffff ;  /* 0xffffffff00297882 */ /* 0x000fe20000000000 */
[----:B------:R-:W-:Y:S01]  /*0730*/  ISETP.GE.U32.AND P0, PT, R7, UR8, PT ;  /* 0x0000000807007c0c */ /* 0x000fe2000bf06070 */
[----:B------:R-:W-:Y:S01]  /*0740*/  UMOV UR42, 0xffffffff ;  /* 0xffffffff002a7882 */ /* 0x000fe20000000000 */
[----:B------:R-:W-:Y:S01]  /*0750*/  UMOV UR43, 0xffffffff ;  /* 0xffffffff002b7882 */ /* 0x000fe20000000000 */
[----:B------:R-:W-:Y:S02]  /*0760*/  PRMT R0, RZ, 0x7610, R0 ;  /* 0x00007610ff007816 */ /* 0x000fe40000000000 */
[----:B------:R-:W-:-:S13]  /*0770*/  ISETP.GE.U32.AND.EX P0, PT, R6, UR9, PT, P0 ;  /* 0x0000000906007c0c */ /* 0x000fda000bf06100 */
[----:B------:R-:W-:Y:S05]  /*0780*/  @P0 BRA `(.L_x_4) ;  /* 0x0000000400800947 */ /* 0x000fea0003800000 */
[----:B------:R-:W-:Y:S01]  /*0790*/  I2FP.F32.U32 R0, UR4 ;  /* 0x0000000400007c45 */ /* 0x000fe20008201000 */
[----:B------:R-:W-:Y:S01]  /*07a0*/  ULDC.64 UR16, c[0x0][0x628] ;  /* 0x00018a0000107ab9 */ /* 0x000fe20000000a00 */
[----:B------:R-:W-:Y:S01]  /*07b0*/  ULDC UR6, c[0x0][0x150] ;  /* 0x0000540000067ab9 */ /* 0x000fe20000000800 */
[----:B------:R-:W-:Y:S01]  /*07c0*/  ISETP.NE.U32.AND P0, PT, RZ, UR16, PT ;  /* 0x00000010ff007c0c */ /* 0x000fe2000bf05070 */
[----:B------:R-:W-:Y:S01]  /*07d0*/  ULDC UR15, c[0x0][0x630] ;  /* 0x00018c00000f7ab9 */ /* 0x000fe20000000800 */
[----:B------:R-:W-:Y:S01]  /*07e0*/  FMUL R0, R0, UR6 ;  /* 0x0000000600007c20 */ /* 0x000fe20008400000 */
[----:B------:R-:W-:Y:S01]  /*07f0*/  R2UR UR18, R7 ;  /* 0x00000000071272ca */ /* 0x000fe200000e0000 */
[----:B------:R-:W-:Y:S01]  /*0800*/  ULDC UR20, c[0x0][0x154] ;  /* 0x0000550000147ab9 */ /* 0x000fe20000000800 */
[----:B------:R-:W-:Y:S01]  /*0810*/  ISETP.NE.AND.EX P0, PT, RZ, UR17, PT, P0 ;  /* 0x00000011ff007c0c */ /* 0x000fe2000bf05300 */
[----:B------:R0:W1:Y:S01]  /*0820*/  F2I.U32.TRUNC.NTZ R2, R0 ;  /* 0x0000000000027305 */ /* 0x000062000020f000 */
[----:B------:R-:W-:-:S02]  /*0830*/  R2UR UR19, R6 ;  /* 0x00000000061372ca */ /* 0x000fc400000e0000 */
[----:B------:R-:W-:Y:S02]  /*0840*/  R2UR UR8, R7 ;  /* 0x00000000070872ca */ /* 0x000fe400000e0000 */
[----:B------:R-:W-:-:S07]  /*0850*/  R2UR UR9, R6 ;  /* 0x00000000060972ca */ /* 0x000fce00000e0000 */
[----:B0-----:R-:W-:Y:S08]  /*0860*/  @!P0 BRA `(.L_x_5) ;  /* 0x0000000000308947 */ /* 0x001ff00003800000 */
[----:B------:R-:W-:Y:S01]  /*0870*/  R2UR UR8, R7 ;  /* 0x00000000070872ca */ /* 0x000fe200000e0000 */
[----:B------:R-:W-:Y:S01]  /*0880*/  ULDC UR6, c[0x0][0x634] ;  /* 0x00018d0000067ab9 */ /* 0x000fe20000000800 */
[----:B------:R-:W-:-:S11]  /*0890*/  R2UR UR14, R6 ;  /* 0x00000000060e72ca */ /* 0x000fd600000e0000 */
[----:B------:R-:W-:-:S04]  /*08a0*/  UIADD3 UR6, UP0, UR8, UR6, URZ ;  /* 0x0000000608067290 */ /* 0x000fc8000ff1e03f */
[----:B------:R-:W-:-:S04]  /*08b0*/  UIADD3.X UR14, URZ, UR14, URZ, UP0, !UPT ;  /* 0x0000000e3f0e7290 */ /* 0x000fc800087fe43f */
[----:B------:R-:W-:-:S04]  /*08c0*/  UIMAD.WIDE.U32 UR8, UR14, UR16, URZ ;  /* 0x000000100e0872a5 */ /* 0x000fc8000f8e003f */
[----:B------:R-:W-:Y:S02]  /*08d0*/  UIMAD.WIDE.U32 UR10, UP0, UR6, UR17, UR8 ;  /* 0x00000011060a72a5 */ /* 0x000fe4000f800008 */
[----:B------:R-:W-:Y:S02]  /*08e0*/  UIMAD.WIDE.U32 UR8, UR6, UR16, URZ ;  /* 0x00000010060872a5 */ /* 0x000fe4000f8e003f */
[----:B------:R-:W-:Y:S02]  /*08f0*/  UIADD3.X UR13, URZ, URZ, URZ, UP0, !UPT ;  /* 0x0000003f3f0d7290 */ /* 0x000fe400087fe43f */
[----:B------:R-:W-:Y:S01]  /*0900*/  UIADD3 URZ, UP0, UR9, UR10, URZ ;  /* 0x0000000a093f7290 */ /* 0x000fe2000ff1e03f */
[----:B------:R-:W-:-:S03]  /*0910*/  UMOV UR12, UR11 ;  /* 0x0000000b000c7c82 */ /* 0x000fc60008000000 */
[----:B------:R-:W-:-:S12]  /*0920*/  UIMAD.WIDE.U32.X UR8, UR14, UR17, UR12, UP0 ;  /* 0x000000110e0872a5 */ /* 0x000fd800080e040c */
.L_x_5:
[----:B------:R-:W-:Y:S01]  /*0930*/  USHF.R.U64 UR43, UR8, UR15, UR9 ;  /* 0x0000000f082b7299 */ /* 0x000fe20008001209 */
[----:B------:R-:W-:Y:S01]  /*0940*/  I2FP.F32.U32 R0, UR7 ;  /* 0x0000000700007c45 */ /* 0x000fe20008201000 */
[----:B------:R-:W-:Y:S01]  /*0950*/  USHF.R.U32.HI UR5, URZ, UR15, UR9 ;  /* 0x0000000f3f057299 */ /* 0x000fe20008011609 */
[----:B-1----:R-:W-:Y:S01]  /*0960*/  R2UR UR12, R2 ;  /* 0x00000000020c72ca */ /* 0x002fe200000e0000 */
[----:B------:R-:W-:Y:S02]  /*0970*/  UIADD3 UR6, UP0, URZ, -UR43, URZ ;  /* 0x8000002b3f067290 */ /* 0x000fe4000ff1e03f */
[----:B------:R-:W-:Y:S01]  /*0980*/  FMUL R0, R0, UR20 ;  /* 0x0000001400007c20 */ /* 0x000fe20008400000 */
[----:B------:R-:W-:Y:S01]  /*0990*/  ULDC.64 UR8, c[0x0][0x620] ;  /* 0x0001880000087ab9 */ /* 0x000fe20000000a00 */
[----:B------:R-:W-:Y:S01]  /*09a0*/  UIADD3.X UR5, URZ, ~UR5, URZ, UP0, !UPT ;  /* 0x800000053f057290 */ /* 0x000fe200087fe43f */
[----:B------:R-:W-:Y:S01]  /*09b0*/  UMOV UR10, UR18 ;  /* 0x00000012000a7c82 */ /* 0x000fe20008000000 */
[----:B------:R-:W-:-:S02]  /*09c0*/  UMOV UR11, UR19 ;  /* 0x00000013000b7c82 */ /* 0x000fc40008000000 */
[----:B------:R-:W-:Y:S01]  /*09d0*/  UIMAD UR5, UR5, UR8, URZ ;  /* 0x00000008050572a4 */ /* 0x000fe2000f8e023f */
[----:B------:R-:W0:Y:S01]  /*09e0*/  F2I.U32.TRUNC.NTZ R0, R0 ;  /* 0x0000000000007305 */ /* 0x000e22000020f000 */
[----:B------:R-:W-:Y:S02]  /*09f0*/  UIMAD.WIDE.U32 UR10, UR6, UR8, UR10 ;  /* 0x00000008060a72a5 */ /* 0x000fe4000f8e000a */
[----:B------:R-:W-:Y:S01]  /*0a00*/  UIMAD UR6, UR6, UR9, UR5 ;  /* 0x00000009060672a4 */ /* 0x000fe2000f8e0205 */
[----:B------:R-:W-:Y:S01]  /*0a10*/  ULDC UR21, c[0x0][0x658] ;  /* 0x0001960000157ab9 */ /* 0x000fe20000000800 */
[----:B------:R-:W-:Y:S02]  /*0a20*/  UMOV UR19, 0xffffffff ;  /* 0xffffffff00137882 */ /* 0x000fe40000000000 */
[----:B------:R-:W-:Y:S01]  /*0a30*/  UIADD3 UR6, UR11, UR6, URZ ;  /* 0x000000060b067290 */ /* 0x000fe2000fffe03f */
[----:B------:R-:W-:Y:S01]  /*0a40*/  ULDC UR15, c[0x0][0x618] ;  /* 0x00018600000f7ab9 */ /* 0x000fe20000000800 */
[----:B------:R-:W-:Y:S01]  /*0a50*/  ULDC.64 UR8, c[0x0][0x640] ;  /* 0x0001900000087ab9 */ /* 0x000fe20000000a00 */
[----:B------:R-:W-:Y:S01]  /*0a60*/  USHF.L.U32 UR11, UR19, UR21, URZ ;  /* 0x00000015130b7299 */ /* 0x000fe2000800063f */
[----:B------:R-:W-:Y:S01]  /*0a70*/  ISETP.NE.U32.AND P0, PT, RZ, UR8, PT ;  /* 0x00000008ff007c0c */ /* 0x000fe2000bf05070 */
[----:B------:R-:W-:-:S02]  /*0a80*/  USHF.R.U64 UR19, UR10, UR15, UR6 ;  /* 0x0000000f0a137299 */ /* 0x000fc40008001206 */
[----:B------:R-:W-:Y:S01]  /*0a90*/  USHF.R.U32.HI UR10, URZ, UR15, UR6 ;  /* 0x0000000f3f0a7299 */ /* 0x000fe20008011606 */
[----:B0-----:R-:W-:Y:S01]  /*0aa0*/  R2UR UR14, R0 ;  /* 0x00000000000e72ca */ /* 0x001fe200000e0000 */
[----:B------:R-:W-:Y:S01]  /*0ab0*/  ULDC UR17, c[0x0][0x608] ;  /* 0x0001820000117ab9 */ /* 0x000fe20000000800 */
[----:B------:R-:W-:Y:S01]  /*0ac0*/  ISETP.NE.AND.EX P0, PT, RZ, UR9, PT, P0 ;  /* 0x00000009ff007c0c */ /* 0x000fe2000bf05300 */
[----:B------:R-:W-:Y:S02]  /*0ad0*/  USHF.R.U64 UR23, UR19, UR17, UR10 ;  /* 0x0000001113177299 */ /* 0x000fe4000800120a */
[----:B------:R-:W-:Y:S01]  /*0ae0*/  USHF.R.U32.HI UR10, URZ, UR17, UR10 ;  /* 0x000000113f0a7299 */ /* 0x000fe2000801160a */
[----:B------:R-:W-:Y:S01]  /*0af0*/  UMOV UR16, 0x1 ;  /* 0x0000000100107882 */ /* 0x000fe20000000000 */
[----:B------:R-:W-:Y:S02]  /*0b00*/  UIADD3 UR12, -UR12, URZ, URZ ;  /* 0x0000003f0c0c7290 */ /* 0x000fe4000fffe13f */
[----:B------:R-:W-:-:S02]  /*0b10*/  USHF.R.U64 UR24, UR23, UR21, UR10 ;  /* 0x0000001517187299 */ /* 0x000fc4000800120a */
[----:B------:R-:W-:Y:S01]  /*0b20*/  USHF.L.U32 UR6, UR16, UR21, URZ ;  /* 0x0000001510067299 */ /* 0x000fe2000800063f */
[----:B------:R-:W-:Y:S01]  /*0b30*/  ULDC UR13, c[0x0][0x144] ;  /* 0x00005100000d7ab9 */ /* 0x000fe20000000800 */
[----:B------:R-:W-:Y:S01]  /*0b40*/  ULDC UR5, c[0x0][0x600] ;  /* 0x0001800000057ab9 */ /* 0x000fe20000000800 */
[----:B------:R-:W-:Y:S02]  /*0b50*/  ULOP3.LUT UR16, URZ, UR11, URZ, 0x33, !UPT ;  /* 0x0000000b3f107292 */ /* 0x000fe4000f8e333f */
[----:B------:R-:W-:Y:S02]  /*0b60*/  USHF.R.U32.HI UR11, URZ, UR21, UR10 ;  /* 0x000000153f0b7299 */ /* 0x000fe4000801160a */
[----:B------:R-:W-:Y:S02]  /*0b70*/  UIADD3 UR18, UR5, -0x1, URZ ;  /* 0xffffffff05127890 */ /* 0x000fe4000fffe03f */
[----:B------:R-:W-:Y:S02]  /*0b80*/  UIADD3 UR20, -UR14, URZ, URZ ;  /* 0x0000003f0e147290 */ /* 0x000fe4000fffe13f */
[----:B------:R-:W-:Y:S01]  /*0b90*/  UIMAD UR4, UR13, UR12, UR4 ;  /* 0x0000000c0d0472a4 */ /* 0x000fe2000f8e0204 */
[----:B------:R-:W-:Y:S01]  /*0ba0*/  ULDC UR25, c[0x0][0x148] ;  /* 0x0000520000197ab9 */ /* 0x000fe20000000800 */
[----:B------:R-:W-:Y:S01]  /*0bb0*/  ULDC UR21, c[0x0][0x648] ;  /* 0x0001920000157ab9 */ /* 0x000fe20000000800 */
[----:B------:R-:W-:Y:S01]  /*0bc0*/  ULDC UR22, c[0x0][0x638] ;  /* 0x00018e0000167ab9 */ /* 0x000fe20000000800 */
[----:B------:R-:W-:Y:S01]  /*0bd0*/  UMOV UR10, UR24 ;  /* 0x00000018000a7c82 */ /* 0x000fe20008000000 */
[----:B------:R-:W-:Y:S07]  /*0be0*/  @!P0 BRA `(.L_x_6) ;  /* 0x0000000000308947 */ /* 0x000fee0003800000 */
[----:B------:R-:W-:Y:S02]  /*0bf0*/  ULDC UR14, c[0x0][0x64c] ;  /* 0x00019300000e7ab9 */ /* 0x000fe40000000800 */
        /* <DEDUP_REMOVED lines=8> */
[----:B------:R-:W-:-:S07]  /*0c80*/  UIMAD.WIDE.U32.X UR8, UR17, UR9, UR14, UP0 ;  /* 0x00000009110872a5 */ /* 0x000fce00080e040e */
[----:B------:R-:W-:Y:S01]  /*0c90*/  UMOV UR10, UR8 ;  /* 0x00000008000a7c82 */ /* 0x000fe20008000000 */
[----:B------:R-:W-:-:S05]  /*0ca0*/  UMOV UR11, UR9 ;  /* 0x00000009000b7c82 */ /* 0x000fca0008000000 */
.L_x_6:
[----:B------:R-:W-:Y:S01]  /*0cb0*/  UISETP.NE.AND UP0, UPT, UR45, URZ, UPT ;  /* 0x0000003f2d00728c */ /* 0x000fe2000bf05270 */
[----:B------:R-:W-:Y:S01]  /*0cc0*/  MOV R0, 0x1 ;  /* 0x0000000100007802 */ /* 0x000fe20000000f00 */
[----:B------:R-:W-:Y:S02]  /*0cd0*/  USHF.R.U64 UR8, UR10, UR21, UR11 ;  /* 0x000000150a087299 */ /* 0x000fe4000800120b */
[----:B------:R-:W-:Y:S02]  /*0ce0*/  ULOP3.LUT UR16, UR23, UR16, URZ, 0xc0, !UPT ;  /* 0x0000001017107292 */ /* 0x000fe4000f8ec03f */
[----:B------:R-:W-:Y:S02]  /*0cf0*/  ULOP3.LUT UR18, UR19, UR18, URZ, 0xc0, !UPT ;  /* 0x0000001213127292 */ /* 0x000fe4000f8ec03f */
[----:B------:R-:W-:-:S03]  /*0d00*/  UIMAD UR16, UR6, UR8, UR16 ;  /* 0x00000008061072a4 */ /* 0x000fc6000f8e0210 */
[----:B------:R-:W-:Y:S02]  /*0d10*/  @UP0 UIMAD UR4, UR25, UR20, UR7 ;  /* 0x00000014190402a4 */ /* 0x000fe4000f8e0207 */
[----:B------:R-:W-:-:S04]  /*0d20*/  UIADD3 UR7, -UR8, URZ, URZ ;  /* 0x0000003f08077290 */ /* 0x000fc8000fffe13f */
[----:B------:R-:W-:-:S03]  /*0d30*/  UIMAD UR6, UR7, UR22, UR24 ;  /* 0x00000016070672a4 */ /* 0x000fc6000f8e0218 */
[----:B------:R-:W-:Y:S01]  /*0d40*/  ULDC UR7, c[0x0][0x610] ;  /* 0x0001840000077ab9 */ /* 0x000fe20000000800 */
[----:B------:R-:W-:Y:S02]  /*0d50*/  UIMAD UR6, UR6, UR5, UR18 ;  /* 0x00000005060672a4 */ /* 0x000fe4000f8e0212 */
[----:B------:R-:W-:-:S04]  /*0d60*/  UIMAD UR4, UR16, UR7, UR4 ;  /* 0x00000007100472a4 */ /* 0x000fc8000f8e0204 */
[----:B------:R-:W-:Y:S02]  /*0d70*/  USEL UR42, UR6, UR4, !UP0 ;  /* 0x00000004062a7287 */ /* 0x000fe4000c000000 */
[----:B------:R-:W-:-:S12]  /*0d80*/  USEL UR41, UR4, UR6, !UP0 ;  /* 0x0000000604297287 */ /* 0x000fd8000c000000 */
.L_x_4:
[----:B------:R-:W-:-:S08]  /*0d90*/  NOP ;  /* 0x0000000000007918 */ /* 0x000fd00000000000 */
[----:B------:R-:W0:Y:S02]  /*0da0*/  USETMAXREG.TRY_ALLOC.CTAPOOL UP0, 0xf0 ;  /* 0x000000f0000079c8 */ /* 0x000e240008000600 */
[----:B0-----:R-:W-:-:S13]  /*0db0*/  PLOP3.LUT P0, PT, PT, PT, UP0, 0x80, 0x0 ;  /* 0x000000000000781c */ /* 0x001fda0003f0f008 */
[----:B------:R-:W-:Y:S05]  /*0dc0*/  @!P0 BRA `(.L_x_4) ;  /* 0xfffffffc00f08947 */ /* 0x000fea000383ffff */
[----:B------:R-:W-:Y:S01]  /*0dd0*/  ULDC.64 UR4, c[0x0][0x598] ;  /* 0x0001660000047ab9 */ /* 0x000fe20000000a00 */
[----:B------:R-:W-:Y:S01]  /*0de0*/  ULDC.64 UR36, c[0x0][0x208] ;  /* 0x0000820000247ab9 */ /* 0x000fe20000000a00 */
[----:B------:R-:W-:-:S04]  /*0df0*/  ISETP.NE.U32.AND P0, PT, RZ, UR4, PT ;  /* 0x00000004ff007c0c */ /* 0x000fc8000bf05070 */
[----:B------:R-:W-:-:S13]  /*0e00*/  ISETP.NE.AND.EX P0, PT, RZ, UR5, PT, P0 ;  /* 0x00000005ff007c0c */ /* 0x000fda000bf05300 */
[----:B------:R-:W-:Y:S05]  /*0e10*/  @!P0 BRA `(.L_x_7) ;  /* 0x00000000001c8947 */ /* 0x000fea0003800000 */
[----:B------:R-:W0:Y:S02]  /*0e20*/  LDC.64 R2, c[0x0][0x598] ;  /* 0x00016600ff027b82 */ /* 0x000e240000000a00 */
[----:B0-----:R-:W2:Y:S02]  /*0e30*/  LDG.E.64 R2, desc[UR36][R2.64] ;  /* 0x0000002402027981 */ /* 0x001ea4000c1e1b00 */
[----:B--2---:R-:W-:-:S04]  /*0e40*/  ISETP.NE.U32.AND P0, PT, R2, RZ, PT ;  /* 0x000000ff0200720c */ /* 0x004fc80003f05070 */
[----:B------:R-:W-:-:S13]  /*0e50*/  ISETP.NE.AND.EX P0, PT, R3, RZ, PT, P0 ;  /* 0x000000ff0300720c */ /* 0x000fda0003f05300 */
[----:B------:R-:W-:Y:S05]  /*0e60*/  @!P0 BRA `(.L_x_7) ;  /* 0x0000000000088947 */ /* 0x000fea0003800000 */
[----:B------:R0:W5:Y:S01]  /*0e70*/  LD.E R2, desc[UR36][R2.64] ;  /* 0x0000002402027980 */ /* 0x000162000c101900 */
[----:B------:R-:W-:Y:S05]  /*0e80*/  BRA `(.L_x_8) ;  /* 0x0000000000247947 */ /* 0x000fea0003800000 */
.L_x_7:
[----:B------:R-:W-:Y:S02]  /*0e90*/  ULDC.64 UR4, c[0x0][0x588] ;  /* 0x0001620000047ab9 */ /* 0x000fe40000000a00 */
[----:B------:R-:W-:-:S04]  /*0ea0*/  ISETP.NE.U32.AND P0, PT, RZ, UR4, PT ;  /* 0x00000004ff007c0c */ /* 0x000fc8000bf05070 */
[----:B------:R-:W-:-:S13]  /*0eb0*/  ISETP.NE.AND.EX P0, PT, RZ, UR5, PT, P0 ;  /* 0x00000005ff007c0c */ /* 0x000fda000bf05300 */
[----:B------:R-:W-:Y:S05]  /*0ec0*/  @!P0 BRA `(.L_x_9) ;  /* 0x00000000000c8947 */ /* 0x000fea0003800000 */
[----:B------:R-:W0:Y:S02]  /*0ed0*/  LDC.64 R2, c[0x0][0x588] ;  /* 0x00016200ff027b82 */ /* 0x000e240000000a00 */
[----:B0-----:R1:W5:Y:S01]  /*0ee0*/  LDG.E R2, desc[UR36][R2.64] ;  /* 0x0000002402027981 */ /* 0x001362000c1e1900 */
[----:B------:R-:W-:Y:S05]  /*0ef0*/  BRA `(.L_x_8) ;  /* 0x0000000000087947 */ /* 0x000fea0003800000 */
.L_x_9:
[----:B------:R-:W-:Y:S02]  /*0f00*/  ULDC UR4, c[0x0][0x580] ;  /* 0x0001600000047ab9 */ /* 0x000fe40000000800 */
[----:B------:R-:W-:-:S07]  /*0f10*/  IMAD.U32 R2, RZ, RZ, UR4 ;  /* 0x00000004ff027e24 */ /* 0x000fce000f8e00ff */
.L_x_8:
[----:B------:R-:W-:Y:S02]  /*0f20*/  ULDC.64 UR4, c[0x0][0x5a0] ;  /* 0x0001680000047ab9 */ /* 0x000fe40000000a00 */
[----:B------:R-:W-:-:S04]  /*0f30*/  ISETP.NE.U32.AND P0, PT, RZ, UR4, PT ;  /* 0x00000004ff007c0c */ /* 0x000fc8000bf05070 */
[----:B------:R-:W-:-:S13]  /*0f40*/  ISETP.NE.AND.EX P0, PT, RZ, UR5, PT, P0 ;  /* 0x00000005ff007c0c */ /* 0x000fda000bf05300 */
[----:B------:R-:W-:Y:S05]  /*0f50*/  @!P0 BRA `(.L_x_10) ;  /* 0x00000000001c8947 */ /* 0x000fea0003800000 */
[----:B------:R-:W2:Y:S02]  /*0f60*/  LDC.64 R4, c[0x0][0x5a0] ;  /* 0x00016800ff047b82 */ /* 0x000ea40000000a00 */
[----:B--2---:R-:W2:Y:S02]  /*0f70*/  LDG.E.64 R4, desc[UR36][R4.64] ;  /* 0x0000002404047981 */ /* 0x004ea4000c1e1b00 */
[----:B--2---:R-:W-:-:S04]  /*0f80*/  ISETP.NE.U32.AND P0, PT, R4, RZ, PT ;  /* 0x000000ff0400720c */ /* 0x004fc80003f05070 */
[----:B------:R-:W-:-:S13]  /*0f90*/  ISETP.NE.AND.EX P0, PT, R5, RZ, PT, P0 ;  /* 0x000000ff0500720c */ /* 0x000fda0003f05300 */
[----:B------:R-:W-:Y:S05]  /*0fa0*/  @!P0 BRA `(.L_x_10) ;  /* 0x0000000000088947 */ /* 0x000fea0003800000 */
[----:B------:R2:W5:Y:S01]  /*0fb0*/  LD.E R16, desc[UR36][R4.64] ;  /* 0x0000002404107980 */ /* 0x000562000c101900 */
[----:B------:R-:W-:Y:S05]  /*0fc0*/  BRA `(.L_x_11) ;  /* 0x0000000000247947 */ /* 0x000fea0003800000 */
.L_x_10:
[----:B------:R-:W-:Y:S02]  /*0fd0*/  ULDC.64 UR4, c[0x0][0x590] ;  /* 0x0001640000047ab9 */ /* 0x000fe40000000a00 */
[----:B------:R-:W-:-:S04]  /*0fe0*/  ISETP.NE.U32.AND P0, PT, RZ, UR4, PT ;  /* 0x00000004ff007c0c */ /* 0x000fc8000bf05070 */
[----:B------:R-:W-:-:S13]  /*0ff0*/  ISETP.NE.AND.EX P0, PT, RZ, UR5, PT, P0 ;  /* 0x00000005ff007c0c */ /* 0x000fda000bf05300 */
[----:B------:R-:W-:Y:S05]  /*1000*/  @!P0 BRA `(.L_x_12) ;  /* 0x00000000000c8947 */ /* 0x000fea0003800000 */
[----:B------:R-:W2:Y:S02]  /*1010*/  LDC.64 R16, c[0x0][0x590] ;  /* 0x00016400ff107b82 */ /* 0x000ea40000000a00 */
[----:B--2---:R3:W5:Y:S01]  /*1020*/  LDG.E R16, desc[UR36][R16.64] ;  /* 0x0000002410107981 */ /* 0x004762000c1e1900 */
[----:B------:R-:W-:Y:S05]  /*1030*/  BRA `(.L_x_11) ;  /* 0x0000000000087947 */ /* 0x000fea0003800000 */
.L_x_12:
[----:B------:R-:W-:Y:S02]  /*1040*/  ULDC UR4, c[0x0][0x584] ;  /* 0x0001610000047ab9 */ /* 0x000fe40000000800 */
[----:B------:R-:W-:-:S07]  /*1050*/  IMAD.U32 R16, RZ, RZ, UR4 ;  /* 0x00000004ff107e24 */ /* 0x000fce000f8e00ff */
.L_x_11:
[----:B------:R-:W-:-:S13]  /*1060*/  LOP3.LUT P0, RZ, R0, 0xff, RZ, 0xc0, !PT ;  /* 0x000000ff00ff7812 */ /* 0x000fda000780c0ff */
[----:B------:R-:W-:Y:S05]  /*1070*/  @!P0 EXIT ;  /* 0x000000000000894d */ /* 0x000fea0003800000 */
[----:B------:R-:W-:Y:S01]  /*1080*/  ULDC UR4, c[0x0][0x28c] ;  /* 0x0000a30000047ab9 */ /* 0x000fe20000000800 */
[----:B------:R-:W-:Y:S01]  /*1090*/  UMOV UR38, URZ ;  /* 0x0000003f00267c82 */ /* 0x000fe20008000000 */
[----:B------:R-:W-:Y:S01]  /*10a0*/  UIADD3 UR4, UR4, 0x1f, URZ ;  /* 0x0000001f04047890 */ /* 0x000fe2000fffe03f */
[----:B------:R-:W-:-:S03]  /*10b0*/  UMOV UR39, URZ ;  /* 0x0000003f00277c82 */ /* 0x000fc60008000000 */
[----:B------:R-:W-:-:S04]  /*10c0*/  USHF.R.S32.HI UR5, URZ, 0x1f, UR4 ;  /* 0x0000001f3f057899 */ /* 0x000fc80008011404 */
[----:B------:R-:W-:-:S04]  /*10d0*/  ULEA.HI UR5, UR5, UR4, URZ, 0x5 ;  /* 0x0000000405057291 */ /* 0x000fc8000f8f283f */
[----:B------:R-:W-:-:S12]  /*10e0*/  USHF.R.S32.HI UR44, URZ, 0x5, UR5 ;  /* 0x000000053f2c7899 */ /* 0x000fd80008011405 */
.L_x_540:
[----:B------:R-:W4:Y:S01]  /*10f0*/  S2R R0, SR_TID.X ;  /* 0x0000000000007919 */ /* 0x000f220000002100 */
[----:B------:R-:W0:Y:S01]  /*1100*/  S2UR UR6, SR_CgaCtaId ;  /* 0x00000000000679c3 */ /* 0x000e220000008800 */
[----:B------:R-:W-:Y:S02]  /*1110*/  UMOV UR46, 0x400 ;  /* 0x00000400002e7882 */ /* 0x000fe40000000000 */
[----:B0-----:R-:W-:Y:S01]  /*1120*/  ULEA UR46, UR6, UR46, 0x18 ;  /* 0x0000002e062e7291 */ /* 0x001fe2000f8ec03f */
[----:B----4-:R-:W-:-:S04]  /*1130*/  LOP3.LUT R0, R0, 0x80, RZ, 0xc0, !PT ;  /* 0x0000008000007812 */ /* 0x010fc800078ec0ff */
[----:B------:R-:W-:-:S06]  /*1140*/  SHF.R.U32.HI R0, RZ, 0x7, R0 ;  /* 0x00000007ff007819 */ /* 0x000fcc0000011600 */
[----:B------:R-:W0:Y:S02]  /*1150*/  SHFL.IDX PT, R0, R0, RZ, 0x1f ;  /* 0x00001fff00007589 */ /* 0x000e2400000e0000 */
[----:B0-----:R-:W-:-:S13]  /*1160*/  R2UR UR4, R0 ;  /* 0x00000000000472ca */ /* 0x001fda00000e0000 */
[----:B------:R-:W-:-:S04]  /*1170*/  ULEA.HI UR5, UR4, UR4, URZ, 0x1 ;  /* 0x0000000404057291 */ /* 0x000fc8000f8f083f */
[----:B------:R-:W-:-:S04]  /*1180*/  ULOP3.LUT UR5, UR5, 0xffffe, URZ, 0xc0, !UPT ;  /* 0x000ffffe05057892 */ /* 0x000fc8000f8ec03f */
[----:B------:R-:W-:-:S03]  /*1190*/  UIADD3 UR5, UR4, -UR5, URZ ;  /* 0x8000000504057290 */ /* 0x000fc6000fffe03f */
[----:B------:R-:W-:Y:S01]  /*11a0*/  ULDC UR4, c[0x0][0x28c] ;  /* 0x0000a30000047ab9 */ /* 0x000fe20000000800 */
[----:B------:R-:W-:Y:S01]  /*11b0*/  ULEA UR5, UR5, UR46, 0xc ;  /* 0x0000002e05057291 */ /* 0x000fe2000f8e603f */
[----:B------:R-:W-:-:S03]  /*11c0*/  ISETP.LT.AND P0, PT, RZ, UR4, PT ;  /* 0x00000004ff007c0c */ /* 0x000fc6000bf01270 */
[----:B------:R-:W-:-:S04]  /*11d0*/  UIADD3 UR5, UR5, 0x100, URZ ;  /* 0x0000010005057890 */ /* 0x000fc8000fffe03f */
[----:B------:R-:W-:-:S04]  /*11e0*/  USHF.R.U32.HI UR5, URZ, 0x4, UR5 ;  /* 0x000000043f057899 */ /* 0x000fc80008011605 */
[----:B------:R-:W-:Y:S02]  /*11f0*/  ULOP3.LUT UR47, UR5, 0x3fff, URZ, 0xc0, !UPT ;  /* 0x00003fff052f7892 */ /* 0x000fe4000f8ec03f */
[----:B-1-3--:R-:W-:Y:S10]  /*1200*/  @P0 BRA `(.L_x_13) ;  /* 0x0000000000400947 */ /* 0x00aff40003800000 */
[----:B------:R-:W-:Y:S01]  /*1210*/  MOV R0, 0x0 ;  /* 0x0000000000007802 */ /* 0x000fe20000000f00 */
[----:B------:R-:W-:Y:S01]  /*1220*/  ULDC.64 UR4, c[0x4][0x68] ;  /* 0x01001a0000047ab9 */ /* 0x000fe20000000a00 */
[----:B------:R-:W-:Y:S01]  /*1230*/  ULDC.64 UR6, c[0x4][0x8] ;  /* 0x0100020000067ab9 */ /* 0x000fe20000000a00 */
[----:B--2---:R-:W-:Y:S01]  /*1240*/  IMAD.U32 R4, RZ, RZ, UR4 ;  /* 0x00000004ff047e24 */ /* 0x004fe2000f8e00ff */
[----:B------:R0:W2:Y:S01]  /*1250*/  LDC.64 R14, c[0x4][R0] ;  /* 0x01000000000e7b82 */ /* 0x0000a20000000a00 */
[----:B------:R-:W-:Y:S01]  /*1260*/  IMAD.U32 R5, RZ, RZ, UR5 ;  /* 0x00000005ff057e24 */ /* 0x000fe2000f8e00ff */
[----:B------:R-:W-:Y:S01]  /*1270*/  ULDC.64 UR4, c[0x4][0x70] ;  /* 0x01001c0000047ab9 */ /* 0x000fe20000000a00 */
[----:B------:R-:W-:Y:S01]  /*1280*/  IMAD.U32 R10, RZ, RZ, UR6 ;  /* 0x00000006ff0a7e24 */ /* 0x000fe2000f8e00ff */
[----:B------:R-:W-:Y:S01]  /*1290*/  MOV R7, UR5 ;  /* 0x0000000500077c02 */ /* 0x000fe20008000f00 */
[----:B------:R-:W-:Y:S02]  /*12a0*/  IMAD.U32 R6, RZ, RZ, UR4 ;  /* 0x00000004ff067e24 */ /* 0x000fe4000f8e00ff */
[----:B------:R-:W-:-:S02]  /*12b0*/  IMAD.U32 R11, RZ, RZ, UR7 ;  /* 0x00000007ff0b7e24 */ /* 0x000fc4000f8e00ff */
[----:B------:R-:W-:Y:S02]  /*12c0*/  IMAD.MOV.U32 R8, RZ, RZ, 0x1e1 ;  /* 0x000001e1ff087424 */ /* 0x000fe400078e00ff */
[----:B------:R-:W-:Y:S02]  /*12d0*/  IMAD.MOV.U32 R12, RZ, RZ, 0x1 ;  /* 0x00000001ff0c7424 */ /* 0x000fe400078e00ff */
[----:B0-----:R-:W-:-:S07]  /*12e0*/  IMAD.MOV.U32 R13, RZ, RZ, RZ ;  /* 0x000000ffff0d7224 */ /* 0x001fce00078e00ff */
[----:B------:R-:W-:-:S07]  /*12f0*/  LEPC R20, `(.L_x_13) ;  /* 0x000000001014794e */ /* 0x000fce0000000000 */
[----:B-123-5:R-:W-:Y:S05]  /*1300*/  CALL.ABS.NOINC R14 ;  /* 0x000000000e007343 */ /* 0x02efea0003c00000 */
.L_x_13:
[----:B------:R-:W-:-:S06]  /*1310*/  ULOP3.LUT UR4, UR40, 0x1, URZ, 0xfc, !UPT ;  /* 0x0000000128047892 */ /* 0x000fcc000f8efc3f */
[----:B------:R-:W-:-:S04]  /*1320*/  MOV R0, UR4 ;  /* 0x0000000400007c02 */ /* 0x000fc80008000f00 */
[----:B------:R-:W-:-:S13]  /*1330*/  ISETP.NE.AND P0, PT, R0, 0x3, PT ;  /* 0x000000030000780c */ /* 0x000fda0003f05270 */
[----:B------:R-:W-:Y:S05]  /*1340*/  @!P0 BRA `(.L_x_14) ;  /* 0x0000000000048947 */ /* 0x000fea0003800000 */
[----:B------:R-:W-:Y:S01]  /*1350*/  BPT.TRAP 0x1 ;  /* 0x000000040000795c */ /* 0x000fe20000300000 */
.L_x_14:
[----:B-1----:R-:W-:Y:S02]  /*1360*/  IMAD.U32 R3, RZ, RZ, UR39 ;  /* 0x00000027ff037e24 */ /* 0x002fe4000f8e00ff */
[----:B------:R-:W-:-:S03]  /*1370*/  IMAD.U32 R0, RZ, RZ, UR38 ;  /* 0x00000026ff007e24 */ /* 0x000fc6000f8e00ff */
[----:B------:R-:W-:Y:S02]  /*1380*/  LEA R3, R3, UR46, 0x3 ;  /* 0x0000002e03037c11 */ /* 0x000fe4000f8e18ff */
[----:B------:R-:W-:-:S04]  /*1390*/  SHF.L.U32 R0, R0, 0x1f, RZ ;  /* 0x0000001f00007819 */ /* 0x000fc800000006ff */
[----:B------:R0:W1:Y:S01]  /*13a0*/  SYNCS.PHASECHK.TRANS64.TRYWAIT P1, [R3+URZ], R0 ;  /* 0x00000000030075a7 */ /* 0x000062000802017f */
[----:B------:R-:W-:Y:S05]  /*13b0*/  @!P0 BRA `(.L_x_15) ;  /* 0x0000000000048947 */ /* 0x000fea0003800000 */
[----:B------:R-:W-:Y:S01]  /*13c0*/  BPT.TRAP 0x1 ;  /* 0x000000040000795c */ /* 0x000fe20000300000 */
.L_x_15:
[----:B-1----:R-:W-:Y:S05]  /*13d0*/  @P1 BRA `(.L_x_16) ;  /* 0x0000000000081947 */ /* 0x002fea0003800000 */
[----:B------:R-:W1:Y:S02]  /*13e0*/  SYNCS.PHASECHK.TRANS64.TRYWAIT P1, [R3+URZ], R0 ;  /* 0x00000000030075a7 */ /* 0x000e64000802017f */
[----:B-1----:R-:W-:Y:S05]  /*13f0*/  @!P1 BRA `(.L_x_17) ;  /* 0x00000160005c9947 */ /* 0x002fea0003800000 */
.L_x_16:
[----:B------:R-:W-:-:S04]  /*1400*/  UISETP.LT.AND UP0, UPT, UR44, 0x1, UPT ;  /* 0x000000012c00788c */ /* 0x000fc8000bf01270 */
[----:B------:R-:W-:-:S04]  /*1410*/  USEL UR4, UR44, 0x1, UP0 ;  /* 0x000000012c047887 */ /* 0x000fc80008000000 */
[----:B------:R-:W-:-:S06]  /*1420*/  UIADD3 UR4, UR44, -UR4, URZ ;  /* 0x800000042c047290 */ /* 0x000fcc000fffe03f */
[----:B01----:R-:W-:Y:S02]  /*1430*/  IMAD.U32 R0, RZ, RZ, UR4 ;  /* 0x00000004ff007e24 */ /* 0x003fe4000f8e00ff */
[----:B------:R-:W-:Y:S01]  /*1440*/  IMAD.U32 R3, RZ, RZ, UR4 ;  /* 0x00000004ff037e24 */ /* 0x000fe2000f8e00ff */
[----:B------:R-:W-:Y:S05]  /*1450*/  WARPSYNC.ALL ;  /* 0x0000000000007948 */ /* 0x000fea0003800000 */
[----:B------:R-:W-:Y:S01]  /*1460*/  ISETP.GE.AND P1, PT, R0, 0x1, PT ;  /* 0x000000010000780c */ /* 0x000fe20003f26270 */
[----:B------:R-:W-:Y:S01]  /*1470*/  UIADD3 UR46, UR46, 0xc100, URZ ;  /* 0x0000c1002e2e7890 */ /* 0x000fe2000fffe03f */
[----:B------:R-:W-:Y:S01]  /*1480*/  WARPGROUP.ARRIVE ;  /* 0x00000000000079c5 */ /* 0x000fe20000000000 */
[----:B------:R-:W-:-:S02]  /*1490*/  ULOP3.LUT UR8, UR47, 0x10000, URZ, 0xfc, !UPT ;  /* 0x000100002f087892 */ /* 0x000fc4000f8efc3f */
[----:B------:R-:W-:Y:S02]  /*14a0*/  USHF.R.U32.HI UR46, URZ, 0x4, UR46 ;  /* 0x000000043f2e7899 */ /* 0x000fe4000801162e */
[----:B------:R-:W-:Y:S02]  /*14b0*/  ULEA UR10, UR39, UR8, 0xa ;  /* 0x00000008270a7291 */ /* 0x000fe4000f8e503f */
[----:B------:R-:W-:Y:S01]  /*14c0*/  ULOP3.LUT UR9, UR46, 0x3fff, URZ, 0xc0, !UPT ;  /* 0x00003fff2e097892 */ /* 0x000fe2000f8ec03f */
[----:B------:R-:W-:Y:S01]  /*14d0*/  UMOV UR5, 0x80000020 ;  /* 0x8000002000057882 */ /* 0x000fe20000000000 */
[----:B------:R-:W-:Y:S02]  /*14e0*/  UMOV UR7, 0x80000020 ;  /* 0x8000002000077882 */ /* 0x000fe40000000000 */
[----:B------:R-:W-:Y:S01]  /*14f0*/  ULOP3.LUT UR9, UR9, 0x10000, URZ, 0xfc, !UPT ;  /* 0x0001000009097892 */ /* 0x000fe2000f8efc3f */
[----:B------:R-:W-:-:S03]  /*1500*/  UMOV UR4, UR10 ;  /* 0x0000000a00047c82 */ /* 0x000fc60008000000 */
[----:B------:R-:W-:-:S07]  /*1510*/  ULEA UR11, UR39, UR9, 0xa ;  /* 0x00000009270b7291 */ /* 0x000fce000f8e503f */
[----:B------:R-:W-:Y:S02]  /*1520*/  UMOV UR6, UR11 ;  /* 0x0000000b00067c82 */ /* 0x000fe40008000000 */
[----:B------:R-:W-:Y:S01]  /*1530*/  HGMMA.64x256x16.F32 R24, gdesc[UR4], RZ, !UPT, gsb0 ;  /* 0x03e00000041879f0 */ /* 0x000fe2000c0008ff */
[----:B------:R-:W-:Y:S01]  /*1540*/  UIADD3 UR4, UR10, 0x200, URZ ;  /* 0x000002000a047890 */ /* 0x000fe2000fffe03f */
[----:B------:R-:W-:Y:S01]  /*1550*/  UMOV UR5, 0x80000020 ;  /* 0x8000002000057882 */ /* 0x000fe20000000000 */
[----:B------:R-:W-:Y:S02]  /*1560*/  WARPGROUP.DEPBAR.LE gsb0, 0x0 ;  /* 0x00008000000079c5 */ /* 0x000fe40000010000 */
[----:B------:R-:W-:Y:S01]  /*1570*/  STL.64 [R1], R24 ;  /* 0x0000001801007387 */ /* 0x000fe20000100a00 */
[----:B------:R-:W-:Y:S01]  /*1580*/  IMAD.MOV.U32 R235, RZ, RZ, R49 ;  /* 0x000000ffffeb7224 */ /* 0x000fe200078e0031 */
[----:B------:R-:W-:Y:S01]  /*1590*/  MOV R234, R50 ;  /* 0x0000003200ea7202 */ /* 0x000fe20000000f00 */
[----:B------:R-:W-:Y:S01]  /*15a0*/  IMAD.MOV.U32 R233, RZ, RZ, R51 ;  /* 0x000000ffffe97224 */ /* 0x000fe200078e0033 */
[----:B------:R-:W-:Y:S01]  /*15b0*/  STL.64 [R1+0x8], R26 ;  /* 0x0000081a01007387 */ /* 0x000fe20000100a00 */
        /* <DEDUP_REMOVED lines=53> */
[----:B--2---:R-:W-:Y:S01]  /*1910*/  MOV R5, R149 ;  /* 0x0000009500057202 */ /* 0x004fe20000000f00 */
[----:B------:R-:W-:Y:S01]  /*1920*/  IMAD.MOV.U32 R168, RZ, RZ, R84 ;  /* 0x000000ffffa87224 */ /* 0x000fe200078e0054 */
[----:B------:R0:W-:Y:S01]  /*1930*/  STL [R1+0x60], R48 ;  /* 0x0000603001007387 */ /* 0x0001e20000100800 */
[----:B------:R-:W-:-:S02]  /*1940*/  IMAD.MOV.U32 R169, RZ, RZ, R85 ;  /* 0x000000ffffa97224 */ /* 0x000fc400078e0055 */
[----:B------:R-:W-:Y:S01]  /*1950*/  IMAD.MOV.U32 R171, RZ, RZ, R87 ;  /* 0x000000ffffab7224 */ /* 0x000fe200078e0057 */
[----:B------:R-:W-:Y:S01]  /*1960*/  STL [R1+0x2b8], R160 ;  /* 0x0002b8a001007387 */ /* 0x000fe20000100800 */
[----:B------:R-:W-:Y:S02]  /*1970*/  IMAD.MOV.U32 R172, RZ, RZ, R88 ;  /* 0x000000ffffac7224 */ /* 0x000fe400078e0058 */
[----:B------:R-:W-:Y:S02]  /*1980*/  IMAD.MOV.U32 R173, RZ, RZ, R89 ;  /* 0x000000ffffad7224 */ /* 0x000fe400078e0059 */
[----:B------:R-:W-:Y:S02]  /*1990*/  IMAD.MOV.U32 R174, RZ, RZ, R90 ;  /* 0x000000ffffae7224 */ /* 0x000fe400078e005a */
[----:B------:R-:W-:Y:S02]  /*19a0*/  IMAD.MOV.U32 R175, RZ, RZ, R91 ;  /* 0x000000ffffaf7224 */ /* 0x000fe400078e005b */
[----:B------:R-:W-:-:S02]  /*19b0*/  IMAD.MOV.U32 R177, RZ, RZ, R93 ;  /* 0x000000ffffb17224 */ /* 0x000fc400078e005d */
[----:B------:R-:W-:Y:S02]  /*19c0*/  IMAD.MOV.U32 R178, RZ, RZ, R94 ;  /* 0x000000ffffb27224 */ /* 0x000fe400078e005e */
        /* <DEDUP_REMOVED lines=36> */
[----:B---3--:R-:W-:Y:S02]  /*1c10*/  IMAD.MOV.U32 R17, RZ, RZ, R138 ;  /* 0x000000ffff117224 */ /* 0x008fe400078e008a */
        /* <DEDUP_REMOVED lines=10> */
[----:B0-----:R-:W-:-:S06]  /*1cc0*/  WARPGROUP.ARRIVE ;  /* 0x00000000000079c5 */ /* 0x001fcc0000000000 */
[----:B------:R-:W-:Y:S03]  /*1cd0*/  HGMMA.64x256x16.F32 R24, gdesc[UR4], RZ, !UPT, gsb0 ;  /* 0x03e00000041879f0 */ /* 0x000fe6000c0008ff */
[----:B------:R-:W-:Y:S02]  /*1ce0*/  WARPGROUP.DEPBAR.LE gsb0, 0x0 ;  /* 0x00008000000079c5 */ /* 0x000fe40000010000 */
[----:B------:R-:W-:Y:S04]  /*1cf0*/  STL.64 [R1+0x2b0], R150 ;  /* 0x0002b09601007387 */ /* 0x000fe80000100a00 */
        /* <DEDUP_REMOVED lines=20> */
[----:B------:R0:W-:Y:S04]  /*1e40*/  STL.64 [R1+0x208], R108 ;  /* 0x0002086c01007387 */ /* 0x0001e80000100a00 */
[----:B0-----:R-:W2:Y:S04]  /*1e50*/  LDL.LU R108, [R1] ;  /* 0x00000000016c7983 */ /* 0x001ea80000300800 */
[----:B------:R-:W2:Y:S04]  /*1e60*/  LDL.LU R109, [R1+0x4] ;  /* 0x00000400016d7983 */ /* 0x000ea80000300800 */
        /* <DEDUP_REMOVED lines=22> */
[----:B------:R-:W2:Y:S01]  /*1fd0*/  LDL.LU R132, [R1+0x60] ;  /* 0x0000600001847983 */ /* 0x000ea20000300800 */
        /* <DEDUP_REMOVED lines=17> */
[----:B------:R-:W-:Y:S01]  /*20f0*/  UIADD3 UR4, UR10, 0x2, URZ ;  /* 0x000000020a047890 */ /* 0x000fe2000fffe03f */
[----:B------:R-:W-:Y:S01]  /*2100*/  IMAD.MOV.U32 R144, RZ, RZ, R224 ;  /* 0x000000ffff907224 */ /* 0x000fe200078e00e0 */
[----:B------:R-:W-:Y:S01]  /*2110*/  UIADD3 UR6, UR11, 0x2, URZ ;  /* 0x000000020b067890 */ /* 0x000fe2000fffe03f */
[----:B------:R-:W-:Y:S01]  /*2120*/  IMAD.MOV.U32 R146, RZ, RZ, R222 ;  /* 0x000000ffff927224 */ /* 0x000fe200078e00de */
[----:B------:R-:W-:Y:S01]  /*2130*/  UMOV UR5, 0x80000020 ;  /* 0x8000002000057882 */ /* 0x000fe20000000000 */
[----:B------:R-:W-:Y:S01]  /*2140*/  IMAD.MOV.U32 R147, RZ, RZ, R221 ;  /* 0x000000ffff937224 */ /* 0x000fe200078e00dd */
[----:B------:R-:W-:Y:S01]  /*2150*/  UMOV UR7, 0x80000020 ;  /* 0x8000002000077882 */ /* 0x000fe20000000000 */
        /* <DEDUP_REMOVED lines=19> */
[----:B------:R-:W-:-:S06]  /*2290*/  IMAD.MOV.U32 R235, RZ, RZ, R0 ;  /* 0x000000ffffeb7224 */ /* 0x000fcc00078e0000 */
[----:B--2---:R-:W-:-:S06]  /*22a0*/  WARPGROUP.ARRIVE ;  /* 0x00000000000079c5 */ /* 0x004fcc0000000000 */
[----:B------:R-:W-:Y:S03]  /*22b0*/  HGMMA.64x256x16.F32 R108, gdesc[UR4], R108, gsb0 ;  /* 0x03e00000046c79f0 */ /* 0x000fe6000800086c */
[----:B------:R-:W-:Y:S02]  /*22c0*/  WARPGROUP.DEPBAR.LE gsb0, 0x0 ;  /* 0x00008000000079c5 */ /* 0x000fe40000010000 */
[----:B------:R-:W-:Y:S04]  /*22d0*/  STL.64 [R1], R108 ;  /* 0x0000006c01007387 */ /* 0x000fe80000100a00 */
        /* <DEDUP_REMOVED lines=63> */
[----:B0-----:R1:W5:Y:S04]  /*26d0*/  LDL.LU R160, [R1+0x2b8] ;  /* 0x0002b80001a07983 */ /* 0x0013680000300800 */
[----:B------:R-:W2:Y:S04]  /*26e0*/  LDL.LU.64 R150, [R1+0x2b0] ;  /* 0x0002b00001967983 */ /* 0x000ea80000300a00 */
        /* <DEDUP_REMOVED lines=20> */
[----:B------:R-:W2:Y:S01]  /*2830*/  LDL.LU.64 R108, [R1+0x208] ;  /* 0x00020800016c7983 */ /* 0x000ea20000300a00 */
[----:B------:R-:W-:Y:S01]  /*2840*/  UIADD3 UR4, UR10, 0x202, URZ ;  /* 0x000002020a047890 */ /* 0x000fe2000fffe03f */
[----:B------:R-:W-:Y:S01]  /*2850*/  UMOV UR5, 0x80000020 ;  /* 0x8000002000057882 */ /* 0x000fe20000000000 */
[----:B--2---:R-:W-:-:S07]  /*2860*/  WARPGROUP.ARRIVE ;  /* 0x00000000000079c5 */ /* 0x004fce0000000000 */
[----:B------:R-:W-:Y:S03]  /*2870*/  HGMMA.64x256x16.F32 R24, gdesc[UR4], R24, gsb0 ;  /* 0x03e00000041879f0 */ /* 0x000fe60008000818 */
[----:B------:R-:W-:Y:S02]  /*2880*/  WARPGROUP.DEPBAR.LE gsb0, 0x0 ;  /* 0x00008000000079c5 */ /* 0x000fe40000010000 */
[----:B-1----:R-:W-:Y:S05]  /*2890*/  @!P1 BRA `(.L_x_18) ;  /* 0x0000002000909947 */ /* 0x002fea0003800000 */
[----:B------:R-:W-:Y:S02]  /*28a0*/  UIADD3 UR4, UR39, 0x1, URZ ;  /* 0x0000000127047890 */ /* 0x000fe4000fffe03f */
[----:B------:R-:W-:Y:S02]  /*28b0*/  UMOV UR11, UR39 ;  /* 0x00000027000b7c82 */ /* 0x000fe40008000000 */
[----:B------:R-:W-:-:S04]  /*28c0*/  UISETP.NE.AND UP0, UPT, UR4, 0x3, UPT ;  /* 0x000000030400788c */ /* 0x000fc8000bf05270 */
[----:B------:R-:W-:Y:S02]  /*28d0*/  USEL UR5, URZ, 0x1, UP0 ;  /* 0x000000013f057887 */ /* 0x000fe40008000000 */
[----:B------:R-:W-:Y:S02]  /*28e0*/  USEL UR10, UR4, URZ, UP0 ;  /* 0x0000003f040a7287 */ /* 0x000fe40008000000 */
[----:B------:R-:W-:-:S06]  /*28f0*/  ULOP3.LUT UR5, UR38, UR5, URZ, 0x3c, !UPT ;  /* 0x0000000526057292 */ /* 0x000fcc000f8e3c3f */
[----:B------:R-:W-:-:S07]  /*2900*/  IMAD.U32 R0, RZ, RZ, UR5 ;  /* 0x00000005ff007e24 */ /* 0x000fce000f8e00ff */
.L_x_25:
[----:B------:R-:W-:Y:S05]  /*2910*/  @!P0 BRA `(.L_x_19) ;  /* 0x0000000000048947 */ /* 0x000fea0003800000 */
[----:B------:R-:W-:Y:S01]  /*2920*/  BPT.TRAP 0x1 ;  /* 0x000000040000795c */ /* 0x000fe20000300000 */
.L_x_19:
[----:B------:R-:W0:Y:S01]  /*2930*/  S2UR UR5, SR_CgaCtaId ;  /* 0x00000000000579c3 */ /* 0x000e220000008800 */
[----:B------:R-:W-:Y:S01]  /*2940*/  UMOV UR4, 0x400 ;  /* 0x0000040000047882 */ /* 0x000fe20000000000 */
[----:B------:R-:W-:Y:S01]  /*2950*/  SHF.L.U32 R4, R0, 0x1f, RZ ;  /* 0x0000001f00047819 */ /* 0x000fe200000006ff */
[----:B0-----:R-:W-:-:S04]  /*2960*/  ULEA UR14, UR5, UR4, 0x18 ;  /* 0x00000004050e7291 */ /* 0x001fc8000f8ec03f */
[----:B------:R-:W-:-:S09]  /*2970*/  ULEA UR4, UR10, UR14, 0x3 ;  /* 0x0000000e0a047291 */ /* 0x000fd2000f8e183f */
[----:B------:R0:W1:Y:S01]  /*2980*/  SYNCS.PHASECHK.TRANS64.TRYWAIT P1, [UR4], R4 ;  /* 0x00000004ff0075a7 */ /* 0x0000620008020144 */
[----:B------:R-:W-:Y:S05]  /*2990*/  @!P0 BRA `(.L_x_20) ;  /* 0x0000000000048947 */ /* 0x000fea0003800000 */
[----:B------:R-:W-:Y:S01]  /*29a0*/  BPT.TRAP 0x1 ;  /* 0x000000040000795c */ /* 0x000fe20000300000 */
.L_x_20:
[----:B-1----:R-:W-:Y:S05]  /*29b0*/  @P1 BRA `(.L_x_21) ;  /* 0x0000000000081947 */ /* 0x002fea0003800000 */
[----:B------:R-:W1:Y:S02]  /*29c0*/  SYNCS.PHASECHK.TRANS64.TRYWAIT P1, [UR4], R4 ;  /* 0x00000004ff0075a7 */ /* 0x000e640008020144 */
[----:B-1----:R-:W-:Y:S05]  /*29d0*/  @!P1 BRA `(.L_x_22) ;  /* 0x0000014800f89947 */ /* 0x002fea0003800000 */
.L_x_21:
        /* <DEDUP_REMOVED lines=64> */
[----:B--2---:R-:W2:Y:S04]  /*2de0*/  LDL.LU.64 R24, [R1] ;  /* 0x0000000001187983 */ /* 0x004ea80000300a00 */
        /* <DEDUP_REMOVED lines=63> */
[----:B------:R-:W-:-:S02]  /*31e0*/  ULEA UR12, UR10, UR8, 0xa ;  /* 0x000000080a0c7291 */ /* 0x000fc4000f8e503f */
[----:B------:R-:W-:Y:S01]  /*31f0*/  ULEA UR13, UR10, UR9, 0xa ;  /* 0x000000090a0d7291 */ /* 0x000fe2000f8e503f */
[----:B------:R-:W-:Y:S01]  /*3200*/  UMOV UR5, 0x80000020 ;  /* 0x8000002000057882 */ /* 0x000fe20000000000 */
[----:B------:R-:W-:-:S03]  /*3210*/  UMOV UR7, 0x80000020 ;  /* 0x8000002000077882 */ /* 0x000fc60000000000 */
[----:B------:R-:W-:Y:S02]  /*3220*/  UMOV UR4, UR12 ;  /* 0x0000000c00047c82 */ /* 0x000fe40008000000 */
[----:B------:R-:W-:Y:S01]  /*3230*/  UMOV UR6, UR13 ;  /* 0x0000000d00067c82 */ /* 0x000fe20008000000 */
[----:B--2---:R-:W-:-:S06]  /*3240*/  WARPGROUP.ARRIVE ;  /* 0x00000000000079c5 */ /* 0x004fcc0000000000 */
[----:B------:R-:W-:Y:S03]  /*3250*/  HGMMA.64x256x16.F32 R24, gdesc[UR4], R24, gsb0 ;  /* 0x03e00000041879f0 */ /* 0x000fe60008000818 */
[----:B------:R-:W-:Y:S02]  /*3260*/  WARPGROUP.DEPBAR.LE gsb0, 0x0 ;  /* 0x00008000000079c5 */ /* 0x000fe40000010000 */
[----:B------:R-:W-:Y:S01]  /*3270*/  STL.64 [R1], R24 ;  /* 0x0000001801007387 */ /* 0x000fe20000100a00 */
[----:B-1----:R-:W-:Y:S01]  /*3280*/  IMAD.MOV.U32 R5, RZ, RZ, R150 ;  /* 0x000000ffff057224 */ /* 0x002fe200078e0096 */
[----:B0-----:R-:W-:Y:S01]  /*3290*/  MOV R4, R151 ;  /* 0x0000009700047202 */ /* 0x001fe20000000f00 */
        /* <DEDUP_REMOVED lines=45> */
[----:B------:R0:W-:Y:S01]  /*3570*/  STL.64 [R1+0x60], R48 ;  /* 0x0000603001007387 */ /* 0x0001e20000100a00 */
[----:B------:R-:W-:Y:S01]  /*3580*/  IMAD.MOV.U32 R204, RZ, RZ, R120 ;  /* 0x000000ffffcc7224 */ /* 0x000fe200078e0078 */
[----:B------:R-:W-:Y:S01]  /*3590*/  MOV R175, R91 ;  /* 0x0000005b00af7202 */ /* 0x000fe20000000f00 */
[----:B------:R-:W-:Y:S01]  /*35a0*/  IMAD.MOV.U32 R202, RZ, RZ, R118 ;  /* 0x000000ffffca7224 */ /* 0x000fe200078e0076 */
[----:B------:R-:W2:Y:S01]  /*35b0*/  LDL.LU.64 R150, [R1+0x4b8] ;  /* 0x0004b80001967983 */ /* 0x000ea20000300a00 */
        /* <DEDUP_REMOVED lines=32> */
[----:B------:R-:W-:-:S02]  /*37c0*/  IMAD.MOV.U32 R183, RZ, RZ, R99 ;  /* 0x000000ffffb77224 */ /* 0x000fc400078e0063 */
[----:B------:R-:W-:Y:S01]  /*37d0*/  IMAD.MOV.U32 R181, RZ, RZ, R97 ;  /* 0x000000ffffb57224 */ /* 0x000fe200078e0061 */
[----:B------:R-:W2:Y:S01]  /*37e0*/  LDL.LU.64 R132, [R1+0x470] ;  /* 0x0004700001847983 */ /* 0x000ea20000300a00 */
[----:B------:R-:W-:Y:S02]  /*37f0*/  IMAD.MOV.U32 R178, RZ, RZ, R94 ;  /* 0x000000ffffb27224 */ /* 0x000fe400078e005e */
[----:B------:R-:W-:Y:S01]  /*3800*/  IMAD.MOV.U32 R179, RZ, RZ, R95 ;  /* 0x000000ffffb37224 */ /* 0x000fe200078e005f */
[----:B------:R-:W2:Y:S01]  /*3810*/  LDL.LU.64 R130, [R1+0x468] ;  /* 0x0004680001827983 */ /* 0x000ea20000300a00 */
[----:B------:R-:W-:Y:S02]  /*3820*/  IMAD.MOV.U32 R176, RZ, RZ, R92 ;  /* 0x000000ffffb07224 */ /* 0x000fe400078e005c */
        /* <DEDUP_REMOVED lines=50> */
[----:B------:R-:W-:-:S03]  /*3b50*/  IMAD.MOV.U32 R235, RZ, RZ, R50 ;  /* 0x000000ffffeb7224 */ /* 0x000fc600078e0032 */
        /* <DEDUP_REMOVED lines=23> */
[----:B0-----:R-:W2:Y:S04]  /*3cd0*/  LDL.LU.64 R48, [R1+0x320] ;  /* 0x0003200001307983 */ /* 0x001ea80000300a00 */
        /* <DEDUP_REMOVED lines=13> */
[----:B------:R-:W-:-:S02]  /*3db0*/  UMOV UR5, 0x80000020 ;  /* 0x8000002000057882 */ /* 0x000fc40000000000 */
[----:B-----5:R-:W-:Y:S01]  /*3dc0*/  STL [R1+0x2b8], R160 ;  /* 0x0002b8a001007387 */ /* 0x020fe20000100800 */
[----:B--2---:R-:W-:-:S06]  /*3dd0*/  WARPGROUP.ARRIVE ;  /* 0x00000000000079c5 */ /* 0x004fcc0000000000 */
[----:B------:R-:W-:Y:S03]  /*3de0*/  HGMMA.64x256x16.F32 R24, gdesc[UR4], R24, gsb0 ;  /* 0x03e00000041879f0 */ /* 0x000fe60008000818 */
        /* <DEDUP_REMOVED lines=57> */
[----:B------:R-:W-:-:S02]  /*4180*/  IMAD.MOV.U32 R139, RZ, RZ, R230 ;  /* 0x000000ffff8b7224 */ /* 0x000fc400078e00e6 */
[----:B------:R-:W-:Y:S02]  /*4190*/  IMAD.MOV.U32 R140, RZ, RZ, R229 ;  /* 0x000000ffff8c7224 */ /* 0x000fe400078e00e5 */
[----:B------:R-:W-:Y:S02]  /*41a0*/  IMAD.MOV.U32 R141, RZ, RZ, R228 ;  /* 0x000000ffff8d7224 */ /* 0x000fe400078e00e4 */
[----:B------:R-:W-:Y:S01]  /*41b0*/  IMAD.MOV.U32 R142, RZ, RZ, R227 ;  /* 0x000000ffff8e7224 */ /* 0x000fe200078e00e3 */
[----:B------:R-:W-:Y:S01]  /*41c0*/  MOV R227, R12 ;  /* 0x0000000c00e37202 */ /* 0x000fe20000000f00 */
[----:B------:R-:W-:Y:S02]  /*41d0*/  IMAD.MOV.U32 R144, RZ, RZ, R225 ;  /* 0x000000ffff907224 */ /* 0x000fe400078e00e1 */
[----:B------:R-:W-:Y:S02]  /*41e0*/  IMAD.MOV.U32 R145, RZ, RZ, R224 ;  /* 0x000000ffff917224 */ /* 0x000fe400078e00e0 */
[----:B------:R-:W-:-:S02]  /*41f0*/  IMAD.MOV.U32 R146, RZ, RZ, R223 ;  /* 0x000000ffff927224 */ /* 0x000fc400078e00df */
[----:B------:R-:W-:Y:S01]  /*4200*/  IMAD.MOV.U32 R147, RZ, RZ, R222 ;  /* 0x000000ffff937224 */ /* 0x000fe200078e00de */
[----:B------:R-:W-:Y:S01]  /*4210*/  MOV R222, R18 ;  /* 0x0000001200de7202 */ /* 0x000fe20000000f00 */
[----:B------:R-:W-:Y:S02]  /*4220*/  IMAD.MOV.U32 R149, RZ, RZ, R220 ;  /* 0x000000ffff957224 */ /* 0x000fe400078e00dc */
[----:B------:R-:W-:Y:S02]  /*4230*/  IMAD.MOV.U32 R150, RZ, RZ, R219 ;  /* 0x000000ffff967224 */ /* 0x000fe400078e00db */
[----:B------:R-:W-:Y:S02]  /*4240*/  IMAD.MOV.U32 R151, RZ, RZ, R218 ;  /* 0x000000ffff977224 */ /* 0x000fe400078e00da */
[----:B------:R-:W-:Y:S01]  /*4250*/  IMAD.MOV.U32 R160, RZ, RZ, R217 ;  /* 0x000000ffffa07224 */ /* 0x000fe200078e00d9 */
[----:B------:R-:W-:Y:S01]  /*4260*/  MOV R217, R23 ;  /* 0x0000001700d97202 */ /* 0x000fe20000000f00 */
        /* <DEDUP_REMOVED lines=14> */
[----:B------:R-:W-:Y:S01]  /*4350*/  IMAD.MOV.U32 R235, RZ, RZ, R4 ;  /* 0x000000ffffeb7224 */ /* 0x000fe200078e0004 */
[----:B------:R-:W-:Y:S02]  /*4360*/  UIADD3 UR4, UR12, 0x2, URZ ;  /* 0x000000020c047890 */ /* 0x000fe4000fffe03f */
[----:B------:R-:W-:Y:S01]  /*4370*/  UIADD3 UR6, UR13, 0x2, URZ ;  /* 0x000000020d067890 */ /* 0x000fe2000fffe03f */
[----:B------:R-:W-:Y:S01]  /*4380*/  UMOV UR5, 0x80000020 ;  /* 0x8000002000057882 */ /* 0x000fe20000000000 */
[----:B------:R-:W-:Y:S01]  /*4390*/  UMOV UR7, 0x80000020 ;  /* 0x8000002000077882 */ /* 0x000fe20000000000 */
        /* <DEDUP_REMOVED lines=96> */
[----:B------:R-:W-:Y:S01]  /*49a0*/  BPT.TRAP 0x1 ;  /* 0x000000040000795c */ /* 0x000fe20000300000 */
.L_x_23:
[----:B------:R-:W-:Y:S02]  /*49b0*/  UISETP.GT.U32.AND UP0, UPT, UR40, 0x1, UPT ;  /* 0x000000012800788c */ /* 0x000fe4000bf04070 */
[----:B------:R-:W-:-:S04]  /*49c0*/  ULEA UR4, UR11, UR14, 0x3 ;  /* 0x0000000e0b047291 */ /* 0x000fc8000f8e183f */
[----:B------:R-:W-:Y:S01]  /*49d0*/  UIADD3 UR4, UR4, 0x18, URZ ;  /* 0x0000001804047890 */ /* 0x000fe2000fffe03f */
[----:B------:R-:W-:-:S03]  /*49e0*/  PLOP3.LUT P1, PT, PT, PT, UP0, 0x80, 0x0 ;  /* 0x000000000000781c */ /* 0x000fc60003f2f008 */
[----:B------:R-:W-:-:S09]  /*49f0*/  UPRMT UR4, URZ, 0x654, UR4 ;  /* 0x000006543f047896 */ /* 0x000fd20008000004 */
[----:B------:R-:W-:Y:S01]  /*4a00*/  SYNCS.ARRIVE.TRANS64.RED.A1T0 RZ, [UR4], RZ ;  /* 0x000000ffffff79a7 */ /* 0x000fe20008100404 */
[----:B------:R-:W-:Y:S05]  /*4a10*/  @P1 BRA `(.L_x_24) ;  /* 0x0000000000041947 */ /* 0x000fea0003800000 */
[----:B------:R-:W-:Y:S01]  /*4a20*/  BPT.TRAP 0x1 ;  /* 0x000000040000795c */ /* 0x000fe20000300000 */
.L_x_24:
[----:B------:R-:W-:Y:S01]  /*4a30*/  UIADD3 UR10, UR10, 0x1, URZ ;  /* 0x000000010a0a7890 */ /* 0x000fe2000fffe03f */
[C---:B------:R-:W-:Y:S01]  /*4a40*/  ISETP.GT.AND P1, PT, R3.reuse, 0x1, PT ;  /* 0x000000010300780c */ /* 0x040fe20003f24270 */
[----:B------:R-:W-:Y:S01]  /*4a50*/  UIADD3 UR11, UR11, 0x1, URZ ;  /* 0x000000010b0b7890 */ /* 0x000fe2000fffe03f */
[----:B------:R-:W-:Y:S01]  /*4a60*/  VIADD R3, R3, 0xffffffff ;  /* 0xffffffff03037836 */ /* 0x000fe20000000000 */
[----:B------:R-:W-:Y:S02]  /*4a70*/  UISETP.NE.AND UP0, UPT, UR10, 0x3, UPT ;  /* 0x000000030a00788c */ /* 0x000fe4000bf05270 */
[----:B------:R-:W-:Y:S02]  /*4a80*/  UISETP.NE.AND UP1, UPT, UR11, 0x3, UPT ;  /* 0x000000030b00788c */ /* 0x000fe4000bf25270 */
[----:B------:R-:W-:Y:S02]  /*4a90*/  USEL UR4, URZ, 0x1, UP0 ;  /* 0x000000013f047887 */ /* 0x000fe40008000000 */
[----:B------:R-:W-:-:S02]  /*4aa0*/  USEL UR10, UR10, URZ, UP0 ;  /* 0x0000003f0a0a7287 */ /* 0x000fc40008000000 */
[----:B------:R-:W-:Y:S02]  /*4ab0*/  USEL UR11, UR11, URZ, UP1 ;  /* 0x0000003f0b0b7287 */ /* 0x000fe40008800000 */
[----:B------:R-:W-:Y:S01]  /*4ac0*/  LOP3.LUT R0, R0, UR4, RZ, 0x3c, !PT ;  /* 0x0000000400007c12 */ /* 0x000fe2000f8e3cff */
[----:B------:R-:W-:Y:S09]  /*4ad0*/  @P1 BRA `(.L_x_25) ;  /* 0xffffffdc008c1947 */ /* 0x000ff2000383ffff */
.L_x_18:
[----:B------:R-:W0:Y:S02]  /*4ae0*/  LDC R0, c[0x0][0x28c] ;  /* 0x0000a300ff007b82 */ /* 0x000e240000000800 */
[----:B0-----:R-:W-:-:S13]  /*4af0*/  ISETP.GE.AND P1, PT, R0, 0x1, PT ;  /* 0x000000010000780c */ /* 0x001fda0003f26270 */
[----:B------:R-:W-:Y:S05]  /*4b00*/  @!P1 BRA `(.L_x_26) ;  /* 0x00000000004c9947 */ /* 0x000fea0003800000 */
[----:B------:R-:W-:Y:S05]  /*4b10*/  @!P0 BRA `(.L_x_27) ;  /* 0x0000000000048947 */ /* 0x000fea0003800000 */
[----:B------:R-:W-:Y:S01]  /*4b20*/  BPT.TRAP 0x1 ;  /* 0x000000040000795c */ /* 0x000fe20000300000 */
.L_x_27:
[----:B------:R-:W0:Y:S01]  /*4b30*/  S2UR UR7, SR_CgaCtaId ;  /* 0x00000000000779c3 */ /* 0x000e220000008800 */
[----:B------:R-:W-:-:S04]  /*4b40*/  UISETP.LT.AND UP0, UPT, UR44, 0x1, UPT ;  /* 0x000000012c00788c */ /* 0x000fc8000bf01270 */
[----:B------:R-:W-:Y:S02]  /*4b50*/  USEL UR6, UR44, 0x1, UP0 ;  /* 0x000000012c067887 */ /* 0x000fe40008000000 */
[----:B------:R-:W-:Y:S02]  /*4b60*/  UISETP.GT.U32.AND UP0, UPT, UR40, 0x1, UPT ;  /* 0x000000012800788c */ /* 0x000fe4000bf04070 */
[----:B------:R-:W-:-:S04]  /*4b70*/  UIADD3 UR6, UR39, UR44, -UR6 ;  /* 0x0000002c27067290 */ /* 0x000fc8000fffe806 */
[----:B------:R-:W-:Y:S01]  /*4b80*/  UIMAD.WIDE.U32 UR4, UR6, -0x55555555, URZ ;  /* 0xaaaaaaab060478a5 */ /* 0x000fe2000f8e003f */
[----:B------:R-:W-:-:S03]  /*4b90*/  PLOP3.LUT P0, PT, PT, PT, UP0, 0x80, 0x0 ;  /* 0x000000000000781c */ /* 0x000fc60003f0f008 */
[----:B------:R-:W-:-:S03]  /*4ba0*/  USHF.R.U32.HI UR4, URZ, 0x1, UR5 ;  /* 0x000000013f047899 */ /* 0x000fc60008011605 */
[----:B------:R-:W-:Y:S01]  /*4bb0*/  UMOV UR5, 0x400 ;  /* 0x0000040000057882 */ /* 0x000fe20000000000 */
[----:B------:R-:W-:Y:S02]  /*4bc0*/  UIMAD UR6, UR4, -0x3, UR6 ;  /* 0xfffffffd040678a4 */ /* 0x000fe4000f8e0206 */
[----:B0-----:R-:W-:-:S04]  /*4bd0*/  ULEA UR5, UR7, UR5, 0x18 ;  /* 0x0000000507057291 */ /* 0x001fc8000f8ec03f */
[----:B------:R-:W-:-:S04]  /*4be0*/  ULEA UR6, UR6, UR5, 0x3 ;  /* 0x0000000506067291 */ /* 0x000fc8000f8e183f */
[----:B------:R-:W-:-:S04]  /*4bf0*/  UIADD3 UR6, UR6, 0x18, URZ ;  /* 0x0000001806067890 */ /* 0x000fc8000fffe03f */
[----:B------:R-:W-:-:S09]  /*4c00*/  UPRMT UR6, URZ, 0x654, UR6 ;  /* 0x000006543f067896 */ /* 0x000fd20008000006 */
[----:B------:R-:W-:Y:S01]  /*4c10*/  SYNCS.ARRIVE.TRANS64.RED.A1T0 RZ, [UR6], RZ ;  /* 0x000000ffffff79a7 */ /* 0x000fe20008100406 */
[----:B------:R-:W-:Y:S05]  /*4c20*/  @P0 BRA `(.L_x_26) ;  /* 0x0000000000040947 */ /* 0x000fea0003800000 */
[----:B------:R-:W-:Y:S01]  /*4c30*/  BPT.TRAP 0x1 ;  /* 0x000000040000795c */ /* 0x000fe20000300000 */
.L_x_26:
[----:B------:R-:W0:Y:S01]  /*4c40*/  S2R R8, SR_TID.X ;  /* 0x0000000000087919 */ /* 0x000e220000002100 */
[----:B------:R-:W-:Y:S01]  /*4c50*/  IMAD.MOV.U32 R19, RZ, RZ, 0x6540 ;  /* 0x00006540ff137424 */ /* 0x000fe200078e00ff */
[----:B------:R-:W-:Y:S01]  /*4c60*/  USHF.R.S32.HI UR10, URZ, 0x1f, UR43 ;  /* 0x0000001f3f0a7899 */ /* 0x000fe2000801142b */
[----:B-----5:R-:W-:Y:S01]  /*4c70*/  LOP3.LUT R4, R160, 0x1, RZ, 0xc0, !PT ;  /* 0x00000001a0047812 */ /* 0x020fe200078ec0ff */
[----:B------:R-:W-:Y:S01]  /*4c80*/  ULDC.64 UR8, c[0x0][0x5d0] ;  /* 0x0001740000087ab9 */ /* 0x000fe20000000a00 */
[----:B------:R-:W-:Y:S01]  /*4c90*/  UIMAD.WIDE UR6, UR41, 0x100, URZ ;  /* 0x00000100290678a5 */ /* 0x000fe2000f8e023f */
[----:B------:R-:W-:Y:S01]  /*4ca0*/  IMAD.U32 R6, RZ, RZ, UR8 ;  /* 0x00000008ff067e24 */ /* 0x000fe2000f8e00ff */
[----:B------:R-:W-:Y:S01]  /*4cb0*/  UIMAD UR4, UR10, UR8, URZ ;  /* 0x000000080a0472a4 */ /* 0x000fe2000f8e023f */
[----:B------:R-:W-:Y:S01]  /*4cc0*/  SHF.L.U32 R3, R4, 0x6, RZ ;  /* 0x0000000604037819 */ /* 0x000fe200000006ff */
[----:B------:R-:W-:Y:S02]  /*4cd0*/  USHF.L.U32 UR41, UR41, 0x8, URZ ;  /* 0x0000000829297899 */ /* 0x000fe4000800063f */
[----:B------:R-:W-:Y:S01]  /*4ce0*/  UIMAD UR4, UR43, UR9, UR4 ;  /* 0x000000092b0472a4 */ /* 0x000fe2000f8e0204 */
[----:B------:R-:W-:Y:S01]  /*4cf0*/  ULDC UR8, c[0x0][0x284] ;  /* 0x0000a10000087ab9 */ /* 0x000fe20000000800 */
[----:B------:R-:W-:Y:S01]  /*4d00*/  UIADD3 UR39, UR44, UR39, URZ ;  /* 0x000000272c277290 */ /* 0x000fe2000fffe03f */
[----:B------:R-:W-:Y:S01]  /*4d10*/  MOV R17, UR8 ;  /* 0x0000000800117c02 */ /* 0x000fe20008000f00 */
[----:B------:R-:W-:-:S02]  /*4d20*/  UISETP.GE.U32.AND UP2, UPT, UR44, 0x3, UPT ;  /* 0x000000032c00788c */ /* 0x000fc4000bf46070 */
[----:B------:R-:W-:-:S04]  /*4d30*/  UISETP.GT.U32.AND UP1, UPT, UR39, 0x2, UPT ;  /* 0x000000022700788c */ /* 0x000fc8000bf24070 */
[----:B------:R-:W-:Y:S01]  /*4d40*/  UISETP.LT.U32.AND UP1, UPT, UR44, 0x3, UP1 ;  /* 0x000000032c00788c */ /* 0x000fe20008f21070 */
[C---:B0-----:R-:W-:Y:S01]  /*4d50*/  IMAD.SHL.U32 R18, R8.reuse, 0x2, RZ ;  /* 0x0000000208127824 */ /* 0x041fe200078e00ff */
[----:B------:R-:W-:Y:S02]  /*4d60*/  SHF.R.U32.HI R0, RZ, 0x2, R8 ;  /* 0x00000002ff007819 */ /* 0x000fe40000011608 */
[----:B------:R-:W-:Y:S02]  /*4d70*/  LOP3.LUT R5, R8, 0x60, RZ, 0xc0, !PT ;  /* 0x0000006008057812 */ /* 0x000fe400078ec0ff */
[----:B------:R-:W-:Y:S02]  /*4d80*/  LOP3.LUT R18, R18, 0x6, RZ, 0xc0, !PT ;  /* 0x0000000612127812 */ /* 0x000fe400078ec0ff */
[----:B------:R-:W-:Y:S02]  /*4d90*/  LOP3.LUT R0, R0, 0x7, RZ, 0xc0, !PT ;  /* 0x0000000700007812 */ /* 0x000fe400078ec0ff */
[----:B------:R-:W-:Y:S01]  /*4da0*/  PRMT R18, R18, R19, UR42 ;  /* 0x0000002a12127e16 */ /* 0x000fe20008000013 */
[----:B------:R-:W-:Y:S01]  /*4db0*/  USHF.L.U32 UR42, UR42, 0x8, URZ ;  /* 0x000000082a2a7899 */ /* 0x000fe2000800063f */
[----:B------:R-:W-:-:S02]  /*4dc0*/  SHF.R.U32.HI R5, RZ, 0x1, R5 ;  /* 0x00000001ff057819 */ /* 0x000fc40000011605 */
[----:B------:R-:W-:Y:S02]  /*4dd0*/  SHF.R.S32.HI R19, RZ, 0x1f, R18 ;  /* 0x0000001fff137819 */ /* 0x000fe40000011412 */
[--C-:B------:R-:W-:Y:S02]  /*4de0*/  LOP3.LUT R3, R3, 0x40, R0.reuse, 0xe2, !PT ;  /* 0x0000004003037812 */ /* 0x100fe400078ee200 */
[----:B------:R-:W-:Y:S01]  /*4df0*/  IADD3 R0, RZ, -R5, -R0 ;  /* 0x80000005ff007210 */ /* 0x000fe20007ffe800 */
[----:B------:R-:W-:Y:S01]  /*4e00*/  IMAD.WIDE.U32 R6, R6, UR43, R18 ;  /* 0x0000002b06067c25 */ /* 0x000fe2000f8e0012 */
[----:B------:R-:W-:-:S03]  /*4e10*/  LOP3.LUT R3, R3, UR6, R5, 0xfe, !PT ;  /* 0x0000000603037c12 */ /* 0x000fc6000f8efe05 */
[----:B------:R-:W-:Y:S01]  /*4e20*/  VIADD R7, R7, UR4 ;  /* 0x0000000407077c36 */ /* 0x000fe20008000000 */
[----:B------:R-:W-:Y:S01]  /*4e30*/  ULDC UR4, c[0x0][0x288] ;  /* 0x0000a20000047ab9 */ /* 0x000fe20000000800 */
[----:B------:R-:W-:Y:S01]  /*4e40*/  IMAD R0, R4, -0x40, R0 ;  /* 0xffffffc004007824 */ /* 0x000fe200078e0200 */
[----:B------:R-:W-:Y:S01]  /*4e50*/  UISETP.GE.AND UP0, UPT, UR42, UR4, UPT ;  /* 0x000000042a00728c */ /* 0x000fe2000bf06270 */
[----:B------:R-:W-:-:S03]  /*4e60*/  IMAD.MOV.U32 R4, RZ, RZ, -0x2 ;  /* 0xfffffffeff047424 */ /* 0x000fc600078e00ff */
[----:B------:R-:W-:Y:S02]  /*4e70*/  UISETP.GE.OR UP0, UPT, UR41, UR8, UP0 ;  /* 0x000000082900728c */ /* 0x000fe40008706670 */
[----:B------:R-:W-:Y:S01]  /*4e80*/  IADD3 R17, R17, -UR41, R0 ;  /* 0x8000002911117c10 */ /* 0x000fe2000fffe000 */
[----:B------:R-:W-:Y:S01]  /*4e90*/  USEL UR8, URZ, 0x1, !UP1 ;  /* 0x000000013f087887 */ /* 0x000fe2000c800000 */
[----:B------:R-:W-:Y:S01]  /*4ea0*/  LOP3.LUT R0, R8, 0x3, RZ, 0xc0, !PT ;  /* 0x0000000308007812 */ /* 0x000fe200078ec0ff */
[----:B------:R-:W-:Y:S01]  /*4eb0*/  UMOV UR41, 0xffffffff ;  /* 0xffffffff00297882 */ /* 0x000fe20000000000 */
[----:B------:R-:W-:Y:S01]  /*4ec0*/  PLOP3.LUT P0, PT, PT, PT, UP0, 0x80, 0x0 ;  /* 0x000000000000781c */ /* 0x000fe20003f0f008 */
[----:B------:R-:W-:Y:S02]  /*4ed0*/  ULOP3.LUT UR38, UR38, UR8, URZ, 0x3c, !UPT ;  /* 0x0000000826267292 */ /* 0x000fe4000f8e3c3f */
[----:B------:R-:W-:Y:S01]  /*4ee0*/  IMAD R0, R0, R4, UR4 ;  /* 0x0000000400007e24 */ /* 0x000fe2000f8e0204 */
[----:B------:R-:W-:-:S03]  /*4ef0*/  UIMAD.WIDE.U32 UR4, UR39, -0x55555555, URZ ;  /* 0xaaaaaaab270478a5 */ /* 0x000fc6000f8e003f */
[----:B------:R-:W-:Y:S01]  /*4f00*/  VIADD R0, R0, -UR42 ;  /* 0x8000002a00007c36 */ /* 0x000fe20008000000 */
[----:B------:R-:W-:-:S04]  /*4f10*/  USHF.R.U32.HI UR4, URZ, 0x1, UR5 ;  /* 0x000000013f047899 */ /* 0x000fc80008011605 */
[----:B------:R-:W-:Y:S02]  /*4f20*/  UIMAD UR39, UR4, -0x3, UR39 ;  /* 0xfffffffd042778a4 */ /* 0x000fe4000f8e0227 */
[----:B------:R-:W-:Y:S01]  /*4f30*/  @UP2 ULOP3.LUT UR38, UR38, 0x1, UR4, 0x78, !UPT ;  /* 0x0000000126262892 */ /* 0x000fe2000f8e7804 */
[----:B------:R-:W-:Y:S11]  /*4f40*/  @P0 BRA `(.L_x_28) ;  /* 0x0000010400d80947 */ /* 0x000ff60003800000 */
[----:B------:R-:W-:Y:S01]  /*4f50*/  FSETP.NEU.AND P0, PT, R16, RZ, PT ;  /* 0x000000ff1000720b */ /* 0x000fe20003f0d000 */
[----:B------:R-:W-:Y:S01]  /*4f60*/  ULDC.64 UR8, c[0x0][0x5c8] ;  /* 0x0001720000087ab9 */ /* 0x000fe20000000a00 */
[----:B------:R-:W-:Y:S01]  /*4f70*/  ISETP.GT.AND P3, PT, R17, RZ, PT ;  /* 0x000000ff1100720c */ /* 0x000fe20003f64270 */
[----:B------:R-:W-:Y:S01]  /*4f80*/  UIMAD UR4, UR7, UR8, URZ ;  /* 0x00000008070472a4 */ /* 0x000fe2000f8e023f */
[----:B------:R-:W-:Y:S01]  /*4f90*/  IMAD.U32 R10, RZ, RZ, UR9 ;  /* 0x00000009ff0a7e24 */ /* 0x000fe2000f8e00ff */
[----:B------:R-:W-:Y:S01]  /*4fa0*/  BSSY B0, `(.L_x_28) ;  /* 0x0001070000007945 */ /* 0x000fe20003800000 */
[----:B------:R-:W-:Y:S01]  /*4fb0*/  IMAD.WIDE.U32 R6, R3, UR8, R6 ;  /* 0x0000000803067c25 */ /* 0x000fe2000f8e0006 */
[----:B------:R-:W-:-:S03]  /*4fc0*/  ISETP.GT.AND P1, PT, R0, RZ, P3 ;  /* 0x000000ff0000720c */ /* 0x000fc60001f24270 */
[----:B------:R-:W-:-:S04]  /*4fd0*/  IMAD R10, R3, R10, UR4 ;  /* 0x00000004030a7e24 */ /* 0x000fc8000f8e020a */
[----:B------:R-:W-:Y:S01]  /*4fe0*/  IMAD.IADD R10, R7, 0x1, R10 ;  /* 0x00000001070a7824 */ /* 0x000fe200078e020a */
[----:B------:R-:W-:Y:S06]  /*4ff0*/  @!P0 BRA `(.L_x_29) ;  /* 0x000000b800108947 */ /* 0x000fec0003800000 */
[----:B------:R-:W0:Y:S01]  /*5000*/  LDC.64 R22, c[0x0][0x5b8] ;  /* 0x00016e00ff167b82 */ /* 0x000e220000000a00 */
[----:B------:R-:W2:Y:S01]  /*5010*/  LDL.LU R11, [R1] ;  /* 0x00000000010b7983 */ /* 0x000ea20000300800 */
[----:B------:R-:W-:-:S06]  /*5020*/  ULDC.64 UR4, c[0x0][0x5c0] ;  /* 0x0001700000047ab9 */ /* 0x000fcc0000000a00 */
[----:B------:R-:W1:Y:S08]  /*5030*/  LDC.64 R14, c[0x0][0x5b0] ;  /* 0x00016c00ff0e7b82 */ /* 0x000e700000000a00 */
[----:B------:R-:W3:Y:S01]  /*5040*/  LDC.64 R12, c[0x0][0x5a8] ;  /* 0x00016a00ff0c7b82 */ /* 0x000ee20000000a00 */
[C---:B0-----:R-:W-:Y:S02]  /*5050*/  IMAD R157, R22.reuse, UR10, RZ ;  /* 0x0000000a169d7c24 */ /* 0x041fe4000f8e02ff */
[----:B------:R-:W-:-:S04]  /*5060*/  IMAD.WIDE.U32 R152, R22, UR43, R18 ;  /* 0x0000002b16987c25 */ /* 0x000fc8000f8e0012 */
[----:B------:R-:W-:Y:S02]  /*5070*/  IMAD R157, R23, UR43, R157 ;  /* 0x0000002b179d7c24 */ /* 0x000fe4000f8e029d */
[----:B-1----:R-:W-:Y:S02]  /*5080*/  IMAD R156, R14, UR7, RZ ;  /* 0x000000070e9c7c24 */ /* 0x002fe4000f8e02ff */
[----:B------:R-:W-:Y:S01]  /*5090*/  IMAD.MOV.U32 R20, RZ, RZ, R152 ;  /* 0x000000ffff147224 */ /* 0x000fe200078e0098 */
[----:B------:R-:W-:Y:S01]  /*50a0*/  IADD3 R21, R153, R157, RZ ;  /* 0x0000009d99157210 */ /* 0x000fe20007ffe0ff */
[C---:B------:R-:W-:Y:S02]  /*50b0*/  IMAD R156, R3.reuse, R15, R156 ;  /* 0x0000000f039c7224 */ /* 0x040fe400078e029c */
[----:B------:R-:W-:-:S04]  /*50c0*/  IMAD.WIDE.U32 R4, R3, R14, R20 ;  /* 0x0000000e03047225 */ /* 0x000fc800078e0014 */
[----:B------:R-:W-:Y:S01]  /*50d0*/  IMAD.IADD R5, R5, 0x1, R156 ;  /* 0x0000000105057824 */ /* 0x000fe200078e029c */
[----:B---3--:R-:W-:-:S04]  /*50e0*/  LEA R8, P0, R4, R12, 0x1 ;  /* 0x0000000c04087211 */ /* 0x008fc800078008ff */
[----:B------:R-:W-:-:S05]  /*50f0*/  LEA.HI.X R9, R4, R13, R5, 0x1, P0 ;  /* 0x0000000d04097211 */ /* 0x000fca00000f0c05 */
[----:B------:R-:W3:Y:S01]  /*5100*/  @P1 LDG.E.LTC128B.U16 R23, desc[UR36][R8.64] ;  /* 0x0000002408171981 */ /* 0x000ee2000c1e1520 */
[----:B------:R-:W-:Y:S01]  /*5110*/  BSSY B1, `(.L_x_30) ;  /* 0x0000011000017945 */ /* 0x000fe20003800000 */
[----:B---3--:R-:W-:-:S05]  /*5120*/  HADD2.F32 R4, -RZ, R23.H0_H0 ;  /* 0x20000017ff047230 */ /* 0x008fca0000004100 */
[----:B------:R-:W-:-:S04]  /*5130*/  FMUL R4, R4, R16 ;  /* 0x0000001004047220 */ /* 0x000fc80000400000 */
[----:B--2---:R-:W-:Y:S01]  /*5140*/  FFMA R7, R11, R2, R4 ;  /* 0x000000020b077223 */ /* 0x004fe20000000004 */
[----:B------:R-:W-:-:S04]  /*5150*/  LEA R4, P0, R6, UR4, 0x1 ;  /* 0x0000000406047c11 */ /* 0x000fc8000f8008ff */
[----:B------:R-:W-:Y:S02]  /*5160*/  LEA.HI.X R5, R6, UR5, R10, 0x1, P0 ;  /* 0x0000000506057c11 */ /* 0x000fe400080f0c0a */
[----:B------:R-:W-:-:S05]  /*5170*/  F2FP.F16.F32.PACK_AB R6, RZ, R7 ;  /* 0x00000007ff06723e */ /* 0x000fca00000000ff */
[----:B------:R0:W-:Y:S02]  /*5180*/  @P1 STG.E.U16 desc[UR36][R4.64], R6 ;  /* 0x0000000604001986 */ /* 0x0001e4000c101524 */
[----:B0-----:R-:W-:-:S04]  /*5190*/  IMAD.WIDE.U32 R6, R3, R14, R18 ;  /* 0x0000000e03067225 */ /* 0x001fc800078e0012 */
[----:B------:R-:W-:Y:S02]  /*51a0*/  IMAD.IADD R7, R156, 0x1, R7 ;  /* 0x000000019c077824 */ /* 0x000fe400078e0207 */
[----:B------:R-:W-:-:S04]  /*51b0*/  IMAD.WIDE.U32 R6, R22, UR43, R6 ;  /* 0x0000002b16067c25 */ /* 0x000fc8000f8e0006 */
[----:B------:R-:W-:Y:S01]  /*51c0*/  IMAD.IADD R7, R157, 0x1, R7 ;  /* 0x000000019d077824 */ /* 0x000fe200078e0207 */
[----:B------:R-:W-:-:S04]  /*51d0*/  LEA R10, P0, R6, R12, 0x1 ;  /* 0x0000000c060a7211 */ /* 0x000fc800078008ff */
[----:B------:R-:W-:Y:S02]  /*51e0*/  LEA.HI.X R11, R6, R13, R7, 0x1, P0 ;  /* 0x0000000d060b7211 */ /* 0x000fe400000f0c07 */
[----:B------:R-:W-:-:S13]  /*51f0*/  ISETP.GT.AND P0, PT, R0, 0x1, P3 ;  /* 0x000000010000780c */ /* 0x000fda0001f04270 */
[----:B------:R-:W-:Y:S05]  /*5200*/  @!P0 BRA `(.L_x_31) ;  /* 0x0000000000048947 */ /* 0x000fea0003800000 */
[----:B------:R0:W5:Y:S02]  /*5210*/  LDG.E.LTC128B.U16 R23, desc[UR36][R10.64+0x2] ;  /* 0x000002240a177981 */ /* 0x000164000c1e1520 */
.L_x_31:
[----:B------:R-:W-:Y:S05]  /*5220*/  BSYNC B1 ;  /* 0x0000000000017941 */ /* 0x000fea0003800000 */
.L_x_30:
[----:B------:R-:W2:Y:S01]  /*5230*/  LDL.LU R7, [R1+0x4] ;  /* 0x0000040001077983 */ /* 0x000ea20000300800 */
[----:B-----5:R-:W-:Y:S01]  /*5240*/  HADD2.F32 R6, -RZ, R23.H0_H0 ;  /* 0x20000017ff067230 */ /* 0x020fe20000004100 */
[C---:B------:R-:W-:Y:S02]  /*5250*/  SHF.L.U64.HI R155, R14.reuse, 0x3, R15 ;  /* 0x000000030e9b7819 */ /* 0x040fe4000001020f */
[----:B------:R-:W-:Y:S01]  /*5260*/  SHF.L.U32 R154, R14, 0x3, RZ ;  /* 0x000000030e9a7819 */ /* 0x000fe200000006ff */
[----:B------:R-:W3:Y:S01]  /*5270*/  LDL.LU R158, [R1+0x8] ;  /* 0x00000800019e7983 */ /* 0x000ee20000300800 */
[----:B------:R-:W-:-:S04]  /*5280*/  FMUL R6, R6, R16 ;  /* 0x0000001006067220 */ /* 0x000fc80000400000 */
[----:B--2---:R-:W-:-:S05]  /*5290*/  FFMA R6, R7, R2, R6 ;  /* 0x0000000207067223 */ /* 0x004fca0000000006 */
[----:B------:R-:W-:-:S05]  /*52a0*/  F2FP.F16.F32.PACK_AB R6, RZ, R6 ;  /* 0x00000006ff06723e */ /* 0x000fca00000000ff */
[----:B------:R1:W-:Y:S01]  /*52b0*/  @P0 STG.E.U16 desc[UR36][R4.64+0x2], R6 ;  /* 0x0000020604000986 */ /* 0x0003e2000c101524 */
[----:B------:R-:W-:-:S04]  /*52c0*/  ISETP.GT.AND P0, PT, R17, 0x8, PT ;  /* 0x000000081100780c */ /* 0x000fc80003f04270 */
[----:B------:R-:W-:Y:S01]  /*52d0*/  ISETP.GT.AND P1, PT, R0, RZ, P0 ;  /* 0x000000ff0000720c */ /* 0x000fe20000724270 */
[----:B-1----:R-:W-:-:S04]  /*52e0*/  IMAD.WIDE.U32 R6, R3, R14, R154 ;  /* 0x0000000e03067225 */ /* 0x002fc800078e009a */
[----:B------:R-:W-:Y:S01]  /*52f0*/  IMAD.IADD R156, R156, 0x1, R7 ;  /* 0x000000019c9c7824 */ /* 0x000fe200078e0207 */
[----:B------:R-:W-:-:S05]  /*5300*/  IADD3 R7, P2, R152, R6, RZ ;  /* 0x0000000698077210 */ /* 0x000fca0007f5e0ff */
[----:B------:R-:W-:Y:S01]  /*5310*/  IMAD.X R9, R156, 0x1, R21, P2 ;  /* 0x000000019c097824 */ /* 0x000fe200010e0615 */
[----:B------:R-:W-:-:S04]  /*5320*/  LEA R8, P2, R7, R12, 0x1 ;  /* 0x0000000c07087211 */ /* 0x000fc800078408ff */
[----:B------:R-:W-:-:S05]  /*5330*/  LEA.HI.X R9, R7, R13, R9, 0x1, P2 ;  /* 0x0000000d07097211 */ /* 0x000fca00010f0c09 */
[----:B------:R1:W2:Y:S01]  /*5340*/  @P1 LDG.E.LTC128B.U16 R23, desc[UR36][R8.64] ;  /* 0x0000002408171981 */ /* 0x0002a2000c1e1520 */
[----:B------:R-:W-:Y:S01]  /*5350*/  IADD3 R6, P2, R18, R6, RZ ;  /* 0x0000000612067210 */ /* 0x000fe20007f5e0ff */
[----:B------:R-:W-:Y:S01]  /*5360*/  BSSY B1, `(.L_x_32) ;  /* 0x0000016000017945 */ /* 0x000fe20003800000 */
[----:B------:R-:W-:-:S03]  /*5370*/  ISETP.GT.AND P4, PT, R0, 0x1, P0 ;  /* 0x000000010000780c */ /* 0x000fc60000784270 */
[----:B------:R-:W-:Y:S02]  /*5380*/  IMAD.X R7, R19, 0x1, R156, P2 ;  /* 0x0000000113077824 */ /* 0x000fe400010e069c */
[----:B------:R-:W-:Y:S02]  /*5390*/  IMAD.U32 R156, RZ, RZ, UR9 ;  /* 0x00000009ff9c7e24 */ /* 0x000fe4000f8e00ff */
[----:B------:R-:W-:-:S04]  /*53a0*/  IMAD.WIDE.U32 R6, R22, UR43, R6 ;  /* 0x0000002b16067c25 */ /* 0x000fc8000f8e0006 */
[----:B------:R-:W-:Y:S01]  /*53b0*/  IMAD.IADD R7, R157, 0x1, R7 ;  /* 0x000000019d077824 */ /* 0x000fe200078e0207 */
[----:B-1----:R-:W-:-:S04]  /*53c0*/  LEA R8, P2, R6, R12, 0x1 ;  /* 0x0000000c06087211 */ /* 0x002fc800078408ff */
[----:B------:R-:W-:Y:S01]  /*53d0*/  LEA.HI.X R9, R6, R13, R7, 0x1, P2 ;  /* 0x0000000d06097211 */ /* 0x000fe200010f0c07 */
[----:B--2---:R-:W-:-:S05]  /*53e0*/  HADD2.F32 R6, -RZ, R23.H0_H0 ;  /* 0x20000017ff067230 */ /* 0x004fca0000004100 */
[----:B------:R-:W-:-:S04]  /*53f0*/  FMUL R6, R6, R16 ;  /* 0x0000001006067220 */ /* 0x000fc80000400000 */
[----:B---3--:R-:W-:Y:S01]  /*5400*/  FFMA R7, R158, R2, R6 ;  /* 0x000000029e077223 */ /* 0x008fe20000000006 */
[----:B------:R-:W-:Y:S01]  /*5410*/  MOV R158, UR8 ;  /* 0x00000008009e7c02 */ /* 0x000fe20008000f00 */
[----:B------:R-:W-:-:S03]  /*5420*/  IMAD.U32 R6, RZ, RZ, UR8 ;  /* 0x00000008ff067e24 */ /* 0x000fc6000f8e00ff */
[----:B------:R-:W-:Y:S01]  /*5430*/  F2FP.F16.F32.PACK_AB R7, RZ, R7 ;  /* 0x00000007ff07723e */ /* 0x000fe200000000ff */
[----:B------:R-:W-:Y:S01]  /*5440*/  IMAD.SHL.U32 R158, R158, 0x10, RZ ;  /* 0x000000109e9e7824 */ /* 0x000fe200078e00ff */
[----:B------:R-:W-:Y:S02]  /*5450*/  SHF.L.U64.HI R156, R6, 0x4, R156 ;  /* 0x00000004069c7819 */ /* 0x000fe4000001029c */
[----:B------:R-:W-:Y:S02]  /*5460*/  PRMT R159, R7, 0x7610, R159 ;  /* 0x00007610079f7816 */ /* 0x000fe4000000009f */
[----:B------:R-:W-:-:S05]  /*5470*/  IADD3 R6, P2, R158, R4, RZ ;  /* 0x000000049e067210 */ /* 0x000fca0007f5e0ff */
[----:B------:R-:W-:-:S05]  /*5480*/  IMAD.X R7, R156, 0x1, R5, P2 ;  /* 0x000000019c077824 */ /* 0x000fca00010e0605 */
[----:B------:R1:W-:Y:S01]  /*5490*/  @P1 STG.E.U16 desc[UR36][R6.64], R159 ;  /* 0x0000009f06001986 */ /* 0x0003e2000c101524 */
[----:B------:R-:W-:Y:S05]  /*54a0*/  @!P4 BRA `(.L_x_33) ;  /* 0x000000000004c947 */ /* 0x000fea0003800000 */
[----:B------:R2:W5:Y:S02]  /*54b0*/  LDG.E.LTC128B.U16 R23, desc[UR36][R8.64+0x2] ;  /* 0x0000022408177981 */ /* 0x000564000c1e1520 */
.L_x_33:
[----:B------:R-:W-:Y:S05]  /*54c0*/  BSYNC B1 ;  /* 0x0000000000017941 */ /* 0x000fea0003800000 */
.L_x_32:
[----:B------:R-:W3:Y:S01]  /*54d0*/  LDL.LU R161, [R1+0xc] ;  /* 0x00000c0001a17983 */ /* 0x000ee20000300800 */
[----:B-1---5:R-:W-:Y:S01]  /*54e0*/  HADD2.F32 R159, -RZ, R23.H0_H0 ;  /* 0x20000017ff9f7230 */ /* 0x022fe20000004100 */
[----:B------:R-:W-:Y:S01]  /*54f0*/  ISETP.GT.AND P1, PT, R0, 0x8, P3 ;  /* 0x000000080000780c */ /* 0x000fe20001f24270 */
[----:B------:R-:W-:Y:S03]  /*5500*/  BSSY B1, `(.L_x_34) ;  /* 0x0000007000017945 */ /* 0x000fe60003800000 */
[----:B------:R-:W-:-:S04]  /*5510*/  FMUL R159, R159, R16 ;  /* 0x000000109f9f7220 */ /* 0x000fc80000400000 */
[----:B---3--:R-:W-:-:S05]  /*5520*/  FFMA R159, R161, R2, R159 ;  /* 0x00000002a19f7223 */ /* 0x008fca000000009f */
[----:B------:R-:W-:-:S05]  /*5530*/  F2FP.F16.F32.PACK_AB R159, RZ, R159 ;  /* 0x0000009fff9f723e */ /* 0x000fca00000000ff */
[----:B------:R1:W-:Y:S01]  /*5540*/  @P4 STG.E.U16 desc[UR36][R6.64+0x2], R159 ;  /* 0x0000029f06004986 */ /* 0x0003e2000c101524 */
[----:B------:R-:W-:Y:S05]  /*5550*/  @!P1 BRA `(.L_x_35) ;  /* 0x0000000000049947 */ /* 0x000fea0003800000 */
[----:B------:R3:W5:Y:S02]  /*5560*/  LDG.E.LTC128B.U16 R23, desc[UR36][R10.64+0x10] ;  /* 0x000010240a177981 */ /* 0x000764000c1e1520 */
.L_x_35:
[----:B------:R-:W-:Y:S05]  /*5570*/  BSYNC B1 ;  /* 0x0000000000017941 */ /* 0x000fea0003800000 */
.L_x_34:
[----:B------:R-:W4:Y:S01]  /*5580*/  LDL.LU R161, [R1+0x10] ;  /* 0x0000100001a17983 */ /* 0x000f220000300800 */
[----:B-1---5:R-:W-:Y:S01]  /*5590*/  HADD2.F32 R159, -RZ, R23.H0_H0 ;  /* 0x20000017ff9f7230 */ /* 0x022fe20000004100 */
[----:B------:R-:W-:Y:S01]  /*55a0*/  ISETP.GT.AND P2, PT, R0, 0x9, P3 ;  /* 0x000000090000780c */ /* 0x000fe20001f44270 */
[----:B------:R-:W-:Y:S03]  /*55b0*/  BSSY B1, `(.L_x_36) ;  /* 0x0000007000017945 */ /* 0x000fe60003800000 */
[----:B------:R-:W-:-:S04]  /*55c0*/  FMUL R159, R159, R16 ;  /* 0x000000109f9f7220 */ /* 0x000fc80000400000 */
[----:B----4-:R-:W-:-:S05]  /*55d0*/  FFMA R159, R161, R2, R159 ;  /* 0x00000002a19f7223 */ /* 0x010fca000000009f */
[----:B------:R-:W-:-:S05]  /*55e0*/  F2FP.F16.F32.PACK_AB R159, RZ, R159 ;  /* 0x0000009fff9f723e */ /* 0x000fca00000000ff */
[----:B------:R1:W-:Y:S01]  /*55f0*/  @P1 STG.E.U16 desc[UR36][R4.64+0x10], R159 ;  /* 0x0000109f04001986 */ /* 0x0003e2000c101524 */
[----:B------:R-:W-:Y:S05]  /*5600*/  @!P2 BRA `(.L_x_37) ;  /* 0x000000000004a947 */ /* 0x000fea0003800000 */
[----:B------:R4:W5:Y:S02]  /*5610*/  LDG.E.LTC128B.U16 R23, desc[UR36][R10.64+0x12] ;  /* 0x000012240a177981 */ /* 0x000964000c1e1520 */
.L_x_37:
[----:B------:R-:W-:Y:S05]  /*5620*/  BSYNC B1 ;  /* 0x0000000000017941 */ /* 0x000fea0003800000 */
.L_x_36:
[----:B------:R-:W2:Y:S01]  /*5630*/  LDL.LU R161, [R1+0x14] ;  /* 0x0000140001a17983 */ /* 0x000ea20000300800 */
[----:B-1---5:R-:W-:Y:S01]  /*5640*/  HADD2.F32 R159, -RZ, R23.H0_H0 ;  /* 0x20000017ff9f7230 */ /* 0x022fe20000004100 */
[----:B------:R-:W-:Y:S01]  /*5650*/  ISETP.GT.AND P1, PT, R0, 0x8, P0 ;  /* 0x000000080000780c */ /* 0x000fe20000724270 */
[----:B------:R-:W-:Y:S03]  /*5660*/  BSSY B1, `(.L_x_38) ;  /* 0x0000007000017945 */ /* 0x000fe60003800000 */
[----:B------:R-:W-:-:S04]  /*5670*/  FMUL R159, R159, R16 ;  /* 0x000000109f9f7220 */ /* 0x000fc80000400000 */
[----:B--2---:R-:W-:-:S05]  /*5680*/  FFMA R159, R161, R2, R159 ;  /* 0x00000002a19f7223 */ /* 0x004fca000000009f */
[----:B------:R-:W-:-:S05]  /*5690*/  F2FP.F16.F32.PACK_AB R159, RZ, R159 ;  /* 0x0000009fff9f723e */ /* 0x000fca00000000ff */
[----:B------:R1:W-:Y:S01]  /*56a0*/  @P2 STG.E.U16 desc[UR36][R4.64+0x12], R159 ;  /* 0x0000129f04002986 */ /* 0x0003e2000c101524 */
[----:B------:R-:W-:Y:S05]  /*56b0*/  @!P1 BRA `(.L_x_39) ;  /* 0x0000000000049947 */ /* 0x000fea0003800000 */
[----:B------:R2:W5:Y:S02]  /*56c0*/  LDG.E.LTC128B.U16 R23, desc[UR36][R8.64+0x10] ;  /* 0x0000102408177981 */ /* 0x000564000c1e1520 */
.L_x_39:
[----:B------:R-:W-:Y:S05]  /*56d0*/  BSYNC B1 ;  /* 0x0000000000017941 */ /* 0x000fea0003800000 */
.L_x_38:
        /* <DEDUP_REMOVED lines=10> */
.L_x_41:
[----:B------:R-:W-:Y:S05]  /*5780*/  BSYNC B1 ;  /* 0x0000000000017941 */ /* 0x000fea0003800000 */
.L_x_40:
        /* <DEDUP_REMOVED lines=10> */
.L_x_43:
[----:B------:R-:W-:Y:S05]  /*5830*/  BSYNC B1 ;  /* 0x0000000000017941 */ /* 0x000fea0003800000 */
.L_x_42:
        /* <DEDUP_REMOVED lines=10> */
.L_x_45:
[----:B------:R-:W-:Y:S05]  /*58e0*/  BSYNC B1 ;  /* 0x0000000000017941 */ /* 0x000fea0003800000 */
.L_x_44:
        /* <DEDUP_REMOVED lines=10> */
.L_x_47:
[----:B------:R-:W-:Y:S05]  /*5990*/  BSYNC B1 ;  /* 0x0000000000017941 */ /* 0x000fea0003800000 */
.L_x_46:
        /* <DEDUP_REMOVED lines=10> */
.L_x_49:
[----:B------:R-:W-:Y:S05]  /*5a40*/  BSYNC B1 ;  /* 0x0000000000017941 */ /* 0x000fea0003800000 */
.L_x_48:
        /* <DEDUP_REMOVED lines=10> */
.L_x_51:
[----:B------:R-:W-:Y:S05]  /*5af0*/  BSYNC B1 ;  /* 0x0000000000017941 */ /* 0x000fea0003800000 */
.L_x_50:
        /* <DEDUP_REMOVED lines=10> */
.L_x_53:
[----:B------:R-:W-:Y:S05]  /*5ba0*/  BSYNC B1 ;  /* 0x0000000000017941 */ /* 0x000fea0003800000 */
.L_x_52:
        /* <DEDUP_REMOVED lines=10> */
.L_x_55:
[----:B------:R-:W-:Y:S05]  /*5c50*/  BSYNC B1 ;  /* 0x0000000000017941 */ /* 0x000fea0003800000 */
.L_x_54:
        /* <DEDUP_REMOVED lines=10> */
.L_x_57:
[----:B------:R-:W-:Y:S05]  /*5d00*/  BSYNC B1 ;  /* 0x0000000000017941 */ /* 0x000fea0003800000 */
.L_x_56:
        /* <DEDUP_REMOVED lines=10> */
.L_x_59:
[----:B------:R-:W-:Y:S05]  /*5db0*/  BSYNC B1 ;  /* 0x0000000000017941 */ /* 0x000fea0003800000 */
.L_x_58:
        /* <DEDUP_REMOVED lines=10> */
.L_x_61:
[----:B------:R-:W-:Y:S05]  /*5e60*/  BSYNC B1 ;  /* 0x0000000000017941 */ /* 0x000fea0003800000 */
.L_x_60:
        /* <DEDUP_REMOVED lines=10> */
.L_x_63:
[----:B------:R-:W-:Y:S05]  /*5f10*/  BSYNC B1 ;  /* 0x0000000000017941 */ /* 0x000fea0003800000 */
.L_x_62:
        /* <DEDUP_REMOVED lines=10> */
.L_x_65:
[----:B------:R-:W-:Y:S05]  /*5fc0*/  BSYNC B1 ;  /* 0x0000000000017941 */ /* 0x000fea0003800000 */
.L_x_64:
        /* <DEDUP_REMOVED lines=10> */
.L_x_67:
[----:B------:R-:W-:Y:S05]  /*6070*/  BSYNC B1 ;  /* 0x0000000000017941 */ /* 0x000fea0003800000 */
.L_x_66:
        /* <DEDUP_REMOVED lines=10> */
.L_x_69:
[----:B------:R-:W-:Y:S05]  /*6120*/  BSYNC B1 ;  /* 0x0000000000017941 */ /* 0x000fea0003800000 */
.L_x_68:
        /* <DEDUP_REMOVED lines=10> */
.L_x_71:
[----:B------:R-:W-:Y:S05]  /*61d0*/  BSYNC B1 ;  /* 0x0000000000017941 */ /* 0x000fea0003800000 */
.L_x_70:
        /* <DEDUP_REMOVED lines=10> */
.L_x_73:
[----:B------:R-:W-:Y:S05]  /*6280*/  BSYNC B1 ;  /* 0x0000000000017941 */ /* 0x000fea0003800000 */
.L_x_72:
        /* <DEDUP_REMOVED lines=10> */
.L_x_75:
[----:B------:R-:W-:Y:S05]  /*6330*/  BSYNC B1 ;  /* 0x0000000000017941 */ /* 0x000fea0003800000 */
.L_x_74:
        /* <DEDUP_REMOVED lines=10> */
.L_x_77:
[----:B------:R-:W-:Y:S05]  /*63e0*/  BSYNC B1 ;  /* 0x0000000000017941 */ /* 0x000fea0003800000 */
.L_x_76:
        /* <DEDUP_REMOVED lines=10> */
.L_x_79:
[----:B------:R-:W-:Y:S05]  /*6490*/  BSYNC B1 ;  /* 0x0000000000017941 */ /* 0x000fea0003800000 */
.L_x_78:
        /* <DEDUP_REMOVED lines=10> */
.L_x_81:
[----:B------:R-:W-:Y:S05]  /*6540*/  BSYNC B1 ;  /* 0x0000000000017941 */ /* 0x000fea0003800000 */
.L_x_80:
        /* <DEDUP_REMOVED lines=10> */
.L_x_83:
[----:B------:R-:W-:Y:S05]  /*65f0*/  BSYNC B1 ;  /* 0x0000000000017941 */ /* 0x000fea0003800000 */
.L_x_82:
        /* <DEDUP_REMOVED lines=10> */
.L_x_85:
[----:B------:R-:W-:Y:S05]  /*66a0*/  BSYNC B1 ;  /* 0x0000000000017941 */ /* 0x000fea0003800000 */
.L_x_84:
        /* <DEDUP_REMOVED lines=10> */
.L_x_87:
[----:B------:R-:W-:Y:S05]  /*6750*/  BSYNC B1 ;  /* 0x0000000000017941 */ /* 0x000fea0003800000 */
.L_x_86:
        /* <DEDUP_REMOVED lines=10> */
.L_x_89:
[----:B------:R-:W-:Y:S05]  /*6800*/  BSYNC B1 ;  /* 0x0000000000017941 */ /* 0x000fea0003800000 */
.L_x_88:
        /* <DEDUP_REMOVED lines=10> */
.L_x_91:
[----:B------:R-:W-:Y:S05]  /*68b0*/  BSYNC B1 ;  /* 0x0000000000017941 */ /* 0x000fea0003800000 */
.L_x_90:
        /* <DEDUP_REMOVED lines=10> */
.L_x_93:
[----:B------:R-:W-:Y:S05]  /*6960*/  BSYNC B1 ;  /* 0x0000000000017941 */ /* 0x000fea0003800000 */
.L_x_92:
        /* <DEDUP_REMOVED lines=10> */
.L_x_95:
[----:B------:R-:W-:Y:S05]  /*6a10*/  BSYNC B1 ;  /* 0x0000000000017941 */ /* 0x000fea0003800000 */
.L_x_94:
        /* <DEDUP_REMOVED lines=10> */
.L_x_97:
[----:B------:R-:W-:Y:S05]  /*6ac0*/  BSYNC B1 ;  /* 0x0000000000017941 */ /* 0x000fea0003800000 */
.L_x_96:
        /* <DEDUP_REMOVED lines=10> */
.L_x_99:
[----:B------:R-:W-:Y:S05]  /*6b70*/  BSYNC B1 ;  /* 0x0000000000017941 */ /* 0x000fea0003800000 */
.L_x_98:
        /* <DEDUP_REMOVED lines=10> */
.L_x_101:
[----:B------:R-:W-:Y:S05]  /*6c20*/  BSYNC B1 ;  /* 0x0000000000017941 */ /* 0x000fea0003800000 */
.L_x_100:
        /* <DEDUP_REMOVED lines=10> */
.L_x_103:
[----:B------:R-:W-:Y:S05]  /*6cd0*/  BSYNC B1 ;  /* 0x0000000000017941 */ /* 0x000fea0003800000 */
.L_x_102:
        /* <DEDUP_REMOVED lines=10> */
.L_x_105:
[----:B------:R-:W-:Y:S05]  /*6d80*/  BSYNC B1 ;  /* 0x0000000000017941 */ /* 0x000fea0003800000 */
.L_x_104:
        /* <DEDUP_REMOVED lines=10> */
.L_x_107:
[----:B------:R-:W-:Y:S05]  /*6e30*/  BSYNC B1 ;  /* 0x0000000000017941 */ /* 0x000fea0003800000 */
.L_x_106:
        /* <DEDUP_REMOVED lines=10> */
.L_x_109:
[----:B------:R-:W-:Y:S05]  /*6ee0*/  BSYNC B1 ;  /* 0x0000000000017941 */ /* 0x000fea0003800000 */
.L_x_108:
        /* <DEDUP_REMOVED lines=10> */
.L_x_111:
[----:B------:R-:W-:Y:S05]  /*6f90*/  BSYNC B1 ;  /* 0x0000000000017941 */ /* 0x000fea0003800000 */
.L_x_110:
        /* <DEDUP_REMOVED lines=10> */
.L_x_113:
[----:B------:R-:W-:Y:S05]  /*7040*/  BSYNC B1 ;  /* 0x0000000000017941 */ /* 0x000fea0003800000 */
.L_x_112:
        /* <DEDUP_REMOVED lines=10> */
.L_x_115:
[----:B------:R-:W-:Y:S05]  /*70f0*/  BSYNC B1 ;  /* 0x0000000000017941 */ /* 0x000fea0003800000 */
.L_x_114:
        /* <DEDUP_REMOVED lines=10> */
.L_x_117:
[----:B------:R-:W-:Y:S05]  /*71a0*/  BSYNC B1 ;  /* 0x0000000000017941 */ /* 0x000fea0003800000 */
.L_x_116:
        /* <DEDUP_REMOVED lines=10> */
.L_x_119:
[----:B------:R-:W-:Y:S05]  /*7250*/  BSYNC B1 ;  /* 0x0000000000017941 */ /* 0x000fea0003800000 */
.L_x_118:
        /* <DEDUP_REMOVED lines=10> */
.L_x_121:
[----:B------:R-:W-:Y:S05]  /*7300*/  BSYNC B1 ;  /* 0x0000000000017941 */ /* 0x000fea0003800000 */
.L_x_120:
        /* <DEDUP_REMOVED lines=10> */
.L_x_123:
[----:B------:R-:W-:Y:S05]  /*73b0*/  BSYNC B1 ;  /* 0x0000000000017941 */ /* 0x000fea0003800000 */
.L_x_122:
        /* <DEDUP_REMOVED lines=10> */
.L_x_125:
[----:B------:R-:W-:Y:S05]  /*7460*/  BSYNC B1 ;  /* 0x0000000000017941 */ /* 0x000fea0003800000 */
.L_x_124:
        /* <DEDUP_REMOVED lines=10> */
.L_x_127:
[----:B------:R-:W-:Y:S05]  /*7510*/  BSYNC B1 ;  /* 0x0000000000017941 */ /* 0x000fea0003800000 */
.L_x_126:
        /* <DEDUP_REMOVED lines=10> */
.L_x_129:
[----:B------:R-:W-:Y:S05]  /*75c0*/  BSYNC B1 ;  /* 0x0000000000017941 */ /* 0x000fea0003800000 */
.L_x_128:
        /* <DEDUP_REMOVED lines=10> */
.L_x_131:
[----:B------:R-:W-:Y:S05]  /*7670*/  BSYNC B1 ;  /* 0x0000000000017941 */ /* 0x000fea0003800000 */
.L_x_130:
        /* <DEDUP_REMOVED lines=10> */
.L_x_133:
[----:B------:R-:W-:Y:S05]  /*7720*/  BSYNC B1 ;  /* 0x0000000000017941 */ /* 0x000fea0003800000 */
.L_x_132:
        /* <DEDUP_REMOVED lines=10> */
.L_x_135:
[----:B------:R-:W-:Y:S05]  /*77d0*/  BSYNC B1 ;  /* 0x0000000000017941 */ /* 0x000fea0003800000 */
.L_x_134:
        /* <DEDUP_REMOVED lines=10> */
.L_x_137:
[----:B------:R-:W-:Y:S05]  /*7880*/  BSYNC B1 ;  /* 0x0000000000017941 */ /* 0x000fea0003800000 */
.L_x_136:
        /* <DEDUP_REMOVED lines=10> */
.L_x_139:
[----:B------:R-:W-:Y:S05]  /*7930*/  BSYNC B1 ;  /* 0x0000000000017941 */ /* 0x000fea0003800000 */
.L_x_138:
        /* <DEDUP_REMOVED lines=10> */
.L_x_141:
[----:B------:R-:W-:Y:S05]  /*79e0*/  BSYNC B1 ;  /* 0x0000000000017941 */ /* 0x000fea0003800000 */
.L_x_140:
        /* <DEDUP_REMOVED lines=10> */
.L_x_143:
[----:B------:R-:W-:Y:S05]  /*7a90*/  BSYNC B1 ;  /* 0x0000000000017941 */ /* 0x000fea0003800000 */
.L_x_142:
        /* <DEDUP_REMOVED lines=10> */
.L_x_145:
[----:B------:R-:W-:Y:S05]  /*7b40*/  BSYNC B1 ;  /* 0x0000000000017941 */ /* 0x000fea0003800000 */
.L_x_144:
        /* <DEDUP_REMOVED lines=10> */
.L_x_147:
[----:B------:R-:W-:Y:S05]  /*7bf0*/  BSYNC B1 ;  /* 0x0000000000017941 */ /* 0x000fea0003800000 */
.L_x_146:
        /* <DEDUP_REMOVED lines=10> */
.L_x_149:
[----:B------:R-:W-:Y:S05]  /*7ca0*/  BSYNC B1 ;  /* 0x0000000000017941 */ /* 0x000fea0003800000 */
.L_x_148:
        /* <DEDUP_REMOVED lines=10> */
.L_x_151:
[----:B------:R-:W-:Y:S05]  /*7d50*/  BSYNC B1 ;  /* 0x0000000000017941 */ /* 0x000fea0003800000 */
.L_x_150:
        /* <DEDUP_REMOVED lines=10> */
.L_x_153:
[----:B------:R-:W-:Y:S05]  /*7e00*/  BSYNC B1 ;  /* 0x0000000000017941 */ /* 0x000fea0003800000 */
.L_x_152:
        /* <DEDUP_REMOVED lines=10> */
.L_x_155:
[----:B------:R-:W-:Y:S05]  /*7eb0*/  BSYNC B1 ;  /* 0x0000000000017941 */ /* 0x000fea0003800000 */
.L_x_154:
        /* <DEDUP_REMOVED lines=10> */
.L_x_157:
[----:B------:R-:W-:Y:S05]  /*7f60*/  BSYNC B1 ;  /* 0x0000000000017941 */ /* 0x000fea0003800000 */
.L_x_156:
        /* <DEDUP_REMOVED lines=10> */
.L_x_159:
[----:B------:R-:W-:Y:S05]  /*8010*/  BSYNC B1 ;  /* 0x0000000000017941 */ /* 0x000fea0003800000 */
.L_x_158:
        /* <DEDUP_REMOVED lines=10> */
.L_x_161:
[----:B------:R-:W-:Y:S05]  /*80c0*/  BSYNC B1 ;  /* 0x0000000000017941 */ /* 0x000fea0003800000 */
.L_x_160:
        /* <DEDUP_REMOVED lines=10> */
.L_x_163:
[----:B------:R-:W-:Y:S05]  /*8170*/  BSYNC B1 ;  /* 0x0000000000017941 */ /* 0x000fea0003800000 */
.L_x_162:
        /* <DEDUP_REMOVED lines=10> */
.L_x_165:
[----:B------:R-:W-:Y:S05]  /*8220*/  BSYNC B1 ;  /* 0x0000000000017941 */ /* 0x000fea0003800000 */
.L_x_164:
        /* <DEDUP_REMOVED lines=10> */
.L_x_167:
[----:B------:R-:W-:Y:S05]  /*82d0*/  BSYNC B1 ;  /* 0x0000000000017941 */ /* 0x000fea0003800000 */
.L_x_166:
        /* <DEDUP_REMOVED lines=10> */
.L_x_169:
[----:B------:R-:W-:Y:S05]  /*8380*/  BSYNC B1 ;  /* 0x0000000000017941 */ /* 0x000fea0003800000 */
.L_x_168:
        /* <DEDUP_REMOVED lines=10> */
.L_x_171:
[----:B------:R-:W-:Y:S05]  /*8430*/  BSYNC B1 ;  /* 0x0000000000017941 */ /* 0x000fea0003800000 */
.L_x_170:
        /* <DEDUP_REMOVED lines=10> */
.L_x_173:
[----:B------:R-:W-:Y:S05]  /*84e0*/  BSYNC B1 ;  /* 0x0000000000017941 */ /* 0x000fea0003800000 */
.L_x_172:
        /* <DEDUP_REMOVED lines=10> */
.L_x_175:
[----:B------:R-:W-:Y:S05]  /*8590*/  BSYNC B1 ;  /* 0x0000000000017941 */ /* 0x000fea0003800000 */
.L_x_174:
        /* <DEDUP_REMOVED lines=10> */
.L_x_177:
[----:B------:R-:W-:Y:S05]  /*8640*/  BSYNC B1 ;  /* 0x0000000000017941 */ /* 0x000fea0003800000 */
.L_x_176:
        /* <DEDUP_REMOVED lines=10> */
.L_x_179:
[----:B------:R-:W-:Y:S05]  /*86f0*/  BSYNC B1 ;  /* 0x0000000000017941 */ /* 0x000fea0003800000 */
.L_x_178:
        /* <DEDUP_REMOVED lines=10> */
.L_x_181:
[----:B------:R-:W-:Y:S05]  /*87a0*/  BSYNC B1 ;  /* 0x0000000000017941 */ /* 0x000fea0003800000 */
.L_x_180:
        /* <DEDUP_REMOVED lines=10> */
.L_x_183:
[----:B------:R-:W-:Y:S05]  /*8850*/  BSYNC B1 ;  /* 0x0000000000017941 */ /* 0x000fea0003800000 */
.L_x_182:
        /* <DEDUP_REMOVED lines=10> */
.L_x_185:
[----:B------:R-:W-:Y:S05]  /*8900*/  BSYNC B1 ;  /* 0x0000000000017941 */ /* 0x000fea0003800000 */
.L_x_184:
        /* <DEDUP_REMOVED lines=10> */
.L_x_187:
[----:B------:R-:W-:Y:S05]  /*89b0*/  BSYNC B1 ;  /* 0x0000000000017941 */ /* 0x000fea0003800000 */
.L_x_186:
        /* <DEDUP_REMOVED lines=10> */
.L_x_189:
[----:B------:R-:W-:Y:S05]  /*8a60*/  BSYNC B1 ;  /* 0x0000000000017941 */ /* 0x000fea0003800000 */
.L_x_188:
        /* <DEDUP_REMOVED lines=10> */
.L_x_191:
[----:B------:R-:W-:Y:S05]  /*8b10*/  BSYNC B1 ;  /* 0x0000000000017941 */ /* 0x000fea0003800000 */
.L_x_190:
        /* <DEDUP_REMOVED lines=10> */
.L_x_193:
[----:B------:R-:W-:Y:S05]  /*8bc0*/  BSYNC B1 ;  /* 0x0000000000017941 */ /* 0x000fea0003800000 */
.L_x_192:
        /* <DEDUP_REMOVED lines=10> */
.L_x_195:
[----:B------:R-:W-:Y:S05]  /*8c70*/  BSYNC B1 ;  /* 0x0000000000017941 */ /* 0x000fea0003800000 */
.L_x_194:
        /* <DEDUP_REMOVED lines=10> */
.L_x_197:
[----:B------:R-:W-:Y:S05]  /*8d20*/  BSYNC B1 ;  /* 0x0000000000017941 */ /* 0x000fea0003800000 */
.L_x_196:
        /* <DEDUP_REMOVED lines=10> */
.L_x_199:
[----:B------:R-:W-:Y:S05]  /*8dd0*/  BSYNC B1 ;  /* 0x0000000000017941 */ /* 0x000fea0003800000 */
.L_x_198:
        /* <DEDUP_REMOVED lines=10> */
.L_x_201:
[----:B------:R-:W-:Y:S05]  /*8e80*/  BSYNC B1 ;  /* 0x0000000000017941 */ /* 0x000fea0003800000 */
.L_x_200:
        /* <DEDUP_REMOVED lines=10> */
.L_x_203:
[----:B------:R-:W-:Y:S05]  /*8f30*/  BSYNC B1 ;  /* 0x0000000000017941 */ /* 0x000fea0003800000 */
.L_x_202:
        /* <DEDUP_REMOVED lines=10> */
.L_x_205:
[----:B------:R-:W-:Y:S05]  /*8fe0*/  BSYNC B1 ;  /* 0x0000000000017941 */ /* 0x000fea0003800000 */
.L_x_204:
        /* <DEDUP_REMOVED lines=10> */
.L_x_207:
[----:B------:R-:W-:Y:S05]  /*9090*/  BSYNC B1 ;  /* 0x0000000000017941 */ /* 0x000fea0003800000 */
.L_x_206:
        /* <DEDUP_REMOVED lines=10> */
.L_x_209:
[----:B------:R-:W-:Y:S05]  /*9140*/  BSYNC B1 ;  /* 0x0000000000017941 */ /* 0x000fea0003800000 */
.L_x_208:
        /* <DEDUP_REMOVED lines=10> */
.L_x_211:
[----:B------:R-:W-:Y:S05]  /*91f0*/  BSYNC B1 ;  /* 0x0000000000017941 */ /* 0x000fea0003800000 */
.L_x_210:
        /* <DEDUP_REMOVED lines=10> */
.L_x_213:
[----:B------:R-:W-:Y:S05]  /*92a0*/  BSYNC B1 ;  /* 0x0000000000017941 */ /* 0x000fea0003800000 */
.L_x_212:
        /* <DEDUP_REMOVED lines=10> */
.L_x_215:
[----:B------:R-:W-:Y:S05]  /*9350*/  BSYNC B1 ;  /* 0x0000000000017941 */ /* 0x000fea0003800000 */
.L_x_214:
        /* <DEDUP_REMOVED lines=10> */
.L_x_217:
[----:B------:R-:W-:Y:S05]  /*9400*/  BSYNC B1 ;  /* 0x0000000000017941 */ /* 0x000fea0003800000 */
.L_x_216:
        /* <DEDUP_REMOVED lines=10> */
.L_x_219:
[----:B------:R-:W-:Y:S05]  /*94b0*/  BSYNC B1 ;  /* 0x0000000000017941 */ /* 0x000fea0003800000 */
.L_x_218:
        /* <DEDUP_REMOVED lines=10> */
.L_x_221:
[----:B------:R-:W-:Y:S05]  /*9560*/  BSYNC B1 ;  /* 0x0000000000017941 */ /* 0x000fea0003800000 */
.L_x_220:
        /* <DEDUP_REMOVED lines=10> */
.L_x_223:
[----:B------:R-:W-:Y:S05]  /*9610*/  BSYNC B1 ;  /* 0x0000000000017941 */ /* 0x000fea0003800000 */
.L_x_222:
        /* <DEDUP_REMOVED lines=10> */
.L_x_225:
[----:B------:R-:W-:Y:S05]  /*96c0*/  BSYNC B1 ;  /* 0x0000000000017941 */ /* 0x000fea0003800000 */
.L_x_224:
        /* <DEDUP_REMOVED lines=10> */
.L_x_227:
[----:B------:R-:W-:Y:S05]  /*9770*/  BSYNC B1 ;  /* 0x0000000000017941 */ /* 0x000fea0003800000 */
.L_x_226:
        /* <DEDUP_REMOVED lines=10> */
.L_x_229:
[----:B------:R-:W-:Y:S05]  /*9820*/  BSYNC B1 ;  /* 0x0000000000017941 */ /* 0x000fea0003800000 */
.L_x_228:
        /* <DEDUP_REMOVED lines=10> */
.L_x_231:
[----:B------:R-:W-:Y:S05]  /*98d0*/  BSYNC B1 ;  /* 0x0000000000017941 */ /* 0x000fea0003800000 */
.L_x_230:
        /* <DEDUP_REMOVED lines=10> */
.L_x_233:
[----:B------:R-:W-:Y:S05]  /*9980*/  BSYNC B1 ;  /* 0x0000000000017941 */ /* 0x000fea0003800000 */
.L_x_232:
        /* <DEDUP_REMOVED lines=10> */
.L_x_235:
[----:B------:R-:W-:Y:S05]  /*9a30*/  BSYNC B1 ;  /* 0x0000000000017941 */ /* 0x000fea0003800000 */
.L_x_234:
        /* <DEDUP_REMOVED lines=10> */
.L_x_237:
[----:B------:R-:W-:Y:S05]  /*9ae0*/  BSYNC B1 ;  /* 0x0000000000017941 */ /* 0x000fea0003800000 */
.L_x_236:
        /* <DEDUP_REMOVED lines=10> */
.L_x_239:
[----:B------:R-:W-:Y:S05]  /*9b90*/  BSYNC B1 ;  /* 0x0000000000017941 */ /* 0x000fea0003800000 */
.L_x_238:
        /* <DEDUP_REMOVED lines=10> */
.L_x_241:
[----:B------:R-:W-:Y:S05]  /*9c40*/  BSYNC B1 ;  /* 0x0000000000017941 */ /* 0x000fea0003800000 */
.L_x_240:
        /* <DEDUP_REMOVED lines=10> */
.L_x_243:
[----:B------:R-:W-:Y:S05]  /*9cf0*/  BSYNC B1 ;  /* 0x0000000000017941 */ /* 0x000fea0003800000 */
.L_x_242:
        /* <DEDUP_REMOVED lines=10> */
.L_x_245:
[----:B------:R-:W-:Y:S05]  /*9da0*/  BSYNC B1 ;  /* 0x0000000000017941 */ /* 0x000fea0003800000 */
.L_x_244:
        /* <DEDUP_REMOVED lines=10> */
.L_x_247:
[----:B------:R-:W-:Y:S05]  /*9e50*/  BSYNC B1 ;  /* 0x0000000000017941 */ /* 0x000fea0003800000 */
.L_x_246:
        /* <DEDUP_REMOVED lines=10> */
.L_x_249:
[----:B------:R-:W-:Y:S05]  /*9f00*/  BSYNC B1 ;  /* 0x0000000000017941 */ /* 0x000fea0003800000 */
.L_x_248:
        /* <DEDUP_REMOVED lines=10> */
.L_x_251:
[----:B------:R-:W-:Y:S05]  /*9fb0*/  BSYNC B1 ;  /* 0x0000000000017941 */ /* 0x000fea0003800000 */
.L_x_250:
        /* <DEDUP_REMOVED lines=10> */
.L_x_253:
[----:B------:R-:W-:Y:S05]  /*a060*/  BSYNC B1 ;  /* 0x0000000000017941 */ /* 0x000fea0003800000 */
.L_x_252:
        /* <DEDUP_REMOVED lines=10> */
.L_x_255:
[----:B------:R-:W-:Y:S05]  /*a110*/  BSYNC B1 ;  /* 0x0000000000017941 */ /* 0x000fea0003800000 */
.L_x_254:
        /* <DEDUP_REMOVED lines=10> */
.L_x_257:
[----:B------:R-:W-:Y:S05]  /*a1c0*/  BSYNC B1 ;  /* 0x0000000000017941 */ /* 0x000fea0003800000 */
.L_x_256:
        /* <DEDUP_REMOVED lines=10> */
.L_x_259:
[----:B------:R-:W-:Y:S05]  /*a270*/  BSYNC B1 ;  /* 0x0000000000017941 */ /* 0x000fea0003800000 */
.L_x_258:
        /* <DEDUP_REMOVED lines=10> */
.L_x_261:
[----:B------:R-:W-:Y:S05]  /*a320*/  BSYNC B1 ;  /* 0x0000000000017941 */ /* 0x000fea0003800000 */
.L_x_260:
        /* <DEDUP_REMOVED lines=10> */
.L_x_263:
[----:B------:R-:W-:Y:S05]  /*a3d0*/  BSYNC B1 ;  /* 0x0000000000017941 */ /* 0x000fea0003800000 */
.L_x_262:
        /* <DEDUP_REMOVED lines=10> */
.L_x_265:
[----:B------:R-:W-:Y:S05]  /*a480*/  BSYNC B1 ;  /* 0x0000000000017941 */ /* 0x000fea0003800000 */
.L_x_264:
        /* <DEDUP_REMOVED lines=10> */
.L_x_267:
[----:B------:R-:W-:Y:S05]  /*a530*/  BSYNC B1 ;  /* 0x0000000000017941 */ /* 0x000fea0003800000 */
.L_x_266:
        /* <DEDUP_REMOVED lines=10> */
.L_x_269:
[----:B------:R-:W-:Y:S05]  /*a5e0*/  BSYNC B1 ;  /* 0x0000000000017941 */ /* 0x000fea0003800000 */
.L_x_268:
        /* <DEDUP_REMOVED lines=10> */
.L_x_271:
[----:B------:R-:W-:Y:S05]  /*a690*/  BSYNC B1 ;  /* 0x0000000000017941 */ /* 0x000fea0003800000 */
.L_x_270:
        /* <DEDUP_REMOVED lines=10> */
.L_x_273:
[----:B------:R-:W-:Y:S05]  /*a740*/  BSYNC B1 ;  /* 0x0000000000017941 */ /* 0x000fea0003800000 */
.L_x_272:
        /* <DEDUP_REMOVED lines=10> */
.L_x_275:
[----:B------:R-:W-:Y:S05]  /*a7f0*/  BSYNC B1 ;  /* 0x0000000000017941 */ /* 0x000fea0003800000 */
.L_x_274:
        /* <DEDUP_REMOVED lines=10> */
.L_x_277:
[----:B------:R-:W-:Y:S05]  /*a8a0*/  BSYNC B1 ;  /* 0x0000000000017941 */ /* 0x000fea0003800000 */
.L_x_276:
[----:B0-234-:R-:W2:Y:S01]  /*a8b0*/  LDL.LU R10, [R1+0x1f4] ;  /* 0x0001f400010a7983 */ /* 0x01dea20000300800 */
[----:B-----5:R-:W-:Y:S01]  /*a8c0*/  HADD2.F32 R11, -RZ, R23.H0_H0 ;  /* 0x20000017ff0b7230 */ /* 0x020fe20000004100 */
        /* <DEDUP_REMOVED lines=8> */
.L_x_279:
[----:B------:R-:W-:Y:S05]  /*a950*/  BSYNC B1 ;  /* 0x0000000000017941 */ /* 0x000fea0003800000 */
.L_x_278:
[----:B------:R-:W3:Y:S01]  /*a960*/  LDL.LU R10, [R1+0x1f8] ;  /* 0x0001f800010a7983 */ /* 0x000ee20000300800 */
[----:B0----5:R-:W-:Y:S01]  /*a970*/  HADD2.F32 R11, -RZ, R23.H0_H0 ;  /* 0x20000017ff0b7230 */ /* 0x021fe20000004100 */
[----:B------:R-:W-:Y:S01]  /*a980*/  ISETP.GT.AND P1, PT, R0, 0xf9, P0 ;  /* 0x000000f90000780c */ /* 0x000fe20000724270 */
[----:B------:R-:W-:Y:S01]  /*a990*/  BSSY B1, `(.L_x_280) ;  /* 0x000000a000017945 */ /* 0x000fe20003800000 */
[----:B------:R-:W-:Y:S02]  /*a9a0*/  IADD3 R167, P0, R3, 0x80, RZ ;  /* 0x0000008003a77810 */ /* 0x000fe40007f1e0ff */
[----:B------:R-:W-:-:S04]  /*a9b0*/  FMUL R11, R11, R16 ;  /* 0x000000100b0b7220 */ /* 0x000fc80000400000 */
[----:B---3--:R-:W-:-:S05]  /*a9c0*/  FFMA R11, R10, R2, R11 ;  /* 0x000000020a0b7223 */ /* 0x008fca000000000b */
[----:B------:R-:W-:-:S04]  /*a9d0*/  F2FP.F16.F32.PACK_AB R11, RZ, R11 ;  /* 0x0000000bff0b723e */ /* 0x000fc800000000ff */
[----:B------:R-:W-:Y:S02]  /*a9e0*/  PRMT R3, R11, 0x7610, R3 ;  /* 0x000076100b037816 */ /* 0x000fe40000000003 */
[----:B------:R-:W-:-:S03]  /*a9f0*/  IADD3.X R11, RZ, UR7, RZ, P0, !PT ;  /* 0x00000007ff0b7c10 */ /* 0x000fc600087fe4ff */
[----:B------:R0:W-:Y:S01]  /*aa00*/  @P2 STG.E.U16 desc[UR36][R6.64+0x1f0], R3 ;  /* 0x0001f00306002986 */ /* 0x0001e2000c101524 */
[----:B------:R-:W-:Y:S05]  /*aa10*/  @!P1 BRA `(.L_x_281) ;  /* 0x0000000000049947 */ /* 0x000fea0003800000 */
[----:B------:R3:W5:Y:S02]  /*aa20*/  LDG.E.LTC128B.U16 R23, desc[UR36][R8.64+0x1f2] ;  /* 0x0001f22408177981 */ /* 0x000764000c1e1520 */
.L_x_281:
[----:B------:R-:W-:Y:S05]  /*aa30*/  BSYNC B1 ;  /* 0x0000000000017941 */ /* 0x000fea0003800000 */
.L_x_280:
[----:B------:R-:W4:Y:S01]  /*aa40*/  LDL.LU R10, [R1+0x1fc] ;  /* 0x0001fc00010a7983 */ /* 0x000f220000300800 */
[----:B0----5:R-:W-:Y:S01]  /*aa50*/  HADD2.F32 R3, -RZ, R23.H0_H0 ;  /* 0x20000017ff037230 */ /* 0x021fe20000004100 */
[----:B------:R-:W-:Y:S01]  /*aa60*/  ISETP.GT.AND P0, PT, R17, 0x80, PT ;  /* 0x000000801100780c */ /* 0x000fe20003f04270 */
[----:B--23--:R-:W-:-:S03]  /*aa70*/  IMAD R8, R11, R14, RZ ;  /* 0x0000000e0b087224 */ /* 0x00cfc600078e02ff */
[----:B------:R-:W-:Y:S01]  /*aa80*/  FMUL R3, R3, R16 ;  /* 0x0000001003037220 */ /* 0x000fe20000400000 */
[C---:B------:R-:W-:Y:S01]  /*aa90*/  IMAD R165, R167.reuse, R15, R8 ;  /* 0x0000000fa7a57224 */ /* 0x040fe200078e0208 */
[----:B------:R-:W-:Y:S01]  /*aaa0*/  ISETP.GT.AND P4, PT, R0, RZ, P0 ;  /* 0x000000ff0000720c */ /* 0x000fe20000784270 */
[----:B------:R-:W-:-:S04]  /*aab0*/  IMAD.WIDE.U32 R8, R167, R14, R20 ;  /* 0x0000000ea7087225 */ /* 0x000fc800078e0014 */
[----:B------:R-:W-:Y:S02]  /*aac0*/  IMAD.IADD R9, R9, 0x1, R165 ;  /* 0x0000000109097824 */ /* 0x000fe400078e02a5 */
[----:B----4-:R-:W-:Y:S01]  /*aad0*/  FFMA R3, R10, R2, R3 ;  /* 0x000000020a037223 */ /* 0x010fe20000000003 */
[----:B------:R-:W-:-:S04]  /*aae0*/  LEA R10, P2, R8, R12, 0x1 ;  /* 0x0000000c080a7211 */ /* 0x000fc800078408ff */
[----:B------:R-:W-:Y:S02]  /*aaf0*/  F2FP.F16.F32.PACK_AB R3, RZ, R3 ;  /* 0x00000003ff03723e */ /* 0x000fe400000000ff */
[--C-:B------:R-:W-:Y:S02]  /*ab00*/  LEA.HI.X R11, R8, R13, R9.reuse, 0x1, P2 ;  /* 0x0000000d080b7211 */ /* 0x100fe400010f0c09 */
[----:B------:R-:W-:-:S05]  /*ab10*/  PRMT R9, R3, 0x7610, R9 ;  /* 0x0000761003097816 */ /* 0x000fca0000000009 */
[----:B------:R0:W-:Y:S04]  /*ab20*/  @P1 STG.E.U16 desc[UR36][R6.64+0x1f2], R9 ;  /* 0x0001f20906001986 */ /* 0x0001e8000c101524 */
[----:B------:R-:W2:Y:S01]  /*ab30*/  @P4 LDG.E.LTC128B.U16 R23, desc[UR36][R10.64] ;  /* 0x000000240a174981 */ /* 0x000ea2000c1e1520 */
[----:B-1----:R-:W-:Y:S01]  /*ab40*/  IMAD.U32 R159, RZ, RZ, UR8 ;  /* 0x00000008ff9f7e24 */ /* 0x002fe2000f8e00ff */
[----:B------:R-:W-:Y:S01]  /*ab50*/  MOV R164, UR9 ;  /* 0x0000000900a47c02 */ /* 0x000fe20008000f00 */
[----:B------:R-:W-:Y:S01]  /*ab60*/  IMAD.U32 R161, RZ, RZ, UR8 ;  /* 0x00000008ffa17e24 */ /* 0x000fe2000f8e00ff */
[----:B------:R-:W-:Y:S01]  /*ab70*/  ISETP.GT.AND P2, PT, R0, 0x1, P0 ;  /* 0x000000010000780c */ /* 0x000fe20000744270 */
[----:B------:R-:W-:Y:S01]  /*ab80*/  IMAD.SHL.U32 R159, R159, 0x100, RZ ;  /* 0x000001009f9f7824 */ /* 0x000fe200078e00ff */
[----:B------:R-:W-:Y:S01]  /*ab90*/  BSSY B1, `(.L_x_282) ;  /* 0x0000011000017945 */ /* 0x000fe20003800000 */
[----:B0-----:R-:W-:Y:S01]  /*aba0*/  IMAD.WIDE.U32 R8, R167, R14, R18 ;  /* 0x0000000ea7087225 */ /* 0x001fe200078e0012 */
[----:B------:R-:W-:-:S03]  /*abb0*/  SHF.L.U64.HI R161, R161, 0x8, R164 ;  /* 0x00000008a1a17819 */ /* 0x000fc600000102a4 */
[----:B------:R-:W-:Y:S02]  /*abc0*/  IMAD.IADD R9, R165, 0x1, R9 ;  /* 0x00000001a5097824 */ /* 0x000fe400078e0209 */
[----:B------:R-:W-:Y:S01]  /*abd0*/  IMAD.WIDE.U32 R162, R22, UR43, R8 ;  /* 0x0000002b16a27c25 */ /* 0x000fe2000f8e0008 */
[----:B------:R-:W-:-:S03]  /*abe0*/  IADD3 R8, P1, R159, R4, RZ ;  /* 0x000000049f087210 */ /* 0x000fc60007f3e0ff */
[----:B------:R-:W-:Y:S01]  /*abf0*/  IMAD.IADD R7, R157, 0x1, R163 ;  /* 0x000000019d077824 */ /* 0x000fe200078e02a3 */
[----:B------:R-:W-:Y:S01]  /*ac00*/  LEA R6, P3, R162, R12, 0x1 ;  /* 0x0000000ca2067211 */ /* 0x000fe200078608ff */
[----:B------:R-:W-:-:S03]  /*ac10*/  IMAD.X R9, R161, 0x1, R5, P1 ;  /* 0x00000001a1097824 */ /* 0x000fc600008e0605 */
[----:B------:R-:W-:Y:S01]  /*ac20*/  LEA.HI.X R7, R162, R13, R7, 0x1, P3 ;  /* 0x0000000da2077211 */ /* 0x000fe200018f0c07 */
[----:B--2---:R-:W-:-:S05]  /*ac30*/  HADD2.F32 R3, -RZ, R23.H0_H0 ;  /* 0x20000017ff037230 */ /* 0x004fca0000004100 */
[----:B------:R-:W-:-:S04]  /*ac40*/  FMUL R3, R3, R16 ;  /* 0x0000001003037220 */ /* 0x000fc80000400000 */
[----:B------:R-:W-:-:S05]  /*ac50*/  FFMA R3, R24, R2, R3 ;  /* 0x0000000218037223 */ /* 0x000fca0000000003 */
[----:B------:R-:W-:-:S05]  /*ac60*/  F2FP.F16.F32.PACK_AB R3, RZ, R3 ;  /* 0x00000003ff03723e */ /* 0x000fca00000000ff */
[----:B------:R0:W-:Y:S01]  /*ac70*/  @P4 STG.E.U16 desc[UR36][R8.64], R3 ;  /* 0x0000000308004986 */ /* 0x0001e2000c101524 */
[----:B------:R-:W-:Y:S05]  /*ac80*/  @!P2 BRA `(.L_x_283) ;  /* 0x000000000004a947 */ /* 0x000fea0003800000 */
[----:B------:R1:W5:Y:S02]  /*ac90*/  LDG.E.LTC128B.U16 R23, desc[UR36][R6.64+0x2] ;  /* 0x0000022406177981 */ /* 0x000364000c1e1520 */
.L_x_283:
[----:B------:R-:W-:Y:S05]  /*aca0*/  BSYNC B1 ;  /* 0x0000000000017941 */ /* 0x000fea0003800000 */
.L_x_282:
[----:B0----5:R-:W-:Y:S01]  /*acb0*/  HADD2.F32 R3, -RZ, R23.H0_H0 ;  /* 0x20000017ff037230 */ /* 0x021fe20000004100 */
[----:B------:R-:W-:Y:S01]  /*acc0*/  ISETP.GT.AND P1, PT, R17, 0x88, PT ;  /* 0x000000881100780c */ /* 0x000fe20003f24270 */
[----:B------:R-:W-:Y:S01]  /*acd0*/  IMAD.WIDE.U32 R14, R167, R14, R154 ;  /* 0x0000000ea70e7225 */ /* 0x000fe200078e009a */
[----:B------:R-:W-:Y:S03]  /*ace0*/  BSSY B1, `(.L_x_284) ;  /* 0x0000010000017945 */ /* 0x000fe60003800000 */
[----:B------:R-:W-:Y:S01]  /*acf0*/  FMUL R10, R3, R16 ;  /* 0x00000010030a7220 */ /* 0x000fe20000400000 */
[----:B------:R-:W-:Y:S01]  /*ad00*/  ISETP.GT.AND P3, PT, R0, RZ, P1 ;  /* 0x000000ff0000720c */ /* 0x000fe20000f64270 */
[----:B------:R-:W-:Y:S01]  /*ad10*/  IMAD.IADD R165, R165, 0x1, R15 ;  /* 0x00000001a5a57824 */ /* 0x000fe200078e020f */
[----:B------:R-:W-:Y:S01]  /*ad20*/  IADD3 R152, P4, R152, R14, RZ ;  /* 0x0000000e98987210 */ /* 0x000fe20007f9e0ff */
[----:B------:R-:W-:Y:S01]  /*ad30*/  FFMA R10, R25, R2, R10 ;  /* 0x00000002190a7223 */ /* 0x000fe2000000000a */
[----:B------:R-:W-:-:S02]  /*ad40*/  IADD3 R14, P5, R18, R14, RZ ;  /* 0x0000000e120e7210 */ /* 0x000fc40007fbe0ff */
[----:B------:R-:W-:Y:S02]  /*ad50*/  IADD3.X R20, R165, R21, RZ, P4, !PT ;  /* 0x00000015a5147210 */ /* 0x000fe400027fe4ff */
[----:B------:R-:W-:Y:S02]  /*ad60*/  F2FP.F16.F32.PACK_AB R3, RZ, R10 ;  /* 0x0000000aff03723e */ /* 0x000fe400000000ff */
[C---:B------:R-:W-:Y:S02]  /*ad70*/  LEA R10, P4, R152.reuse, R12, 0x1 ;  /* 0x0000000c980a7211 */ /* 0x040fe400078808ff */
[----:B------:R-:W-:Y:S02]  /*ad80*/  PRMT R17, R3, 0x7610, R17 ;  /* 0x0000761003117816 */ /* 0x000fe40000000011 */
[----:B------:R-:W-:Y:S02]  /*ad90*/  LEA.HI.X R11, R152, R13, R20, 0x1, P4 ;  /* 0x0000000d980b7211 */ /* 0x000fe400020f0c14 */
[----:B------:R-:W-:Y:S01]  /*ada0*/  PRMT R3, R23, 0x7610, R3 ;  /* 0x0000761017037816 */ /* 0x000fe20000000003 */
[----:B------:R0:W-:Y:S01]  /*adb0*/  @P2 STG.E.U16 desc[UR36][R8.64+0x2], R17 ;  /* 0x0000021108002986 */ /* 0x0001e2000c101524 */
[----:B------:R-:W-:Y:S05]  /*adc0*/  @!P3 BRA `(.L_x_285) ;  /* 0x000000000004b947 */ /* 0x000fea0003800000 */
[----:B------:R2:W5:Y:S02]  /*add0*/  LDG.E.LTC128B.U16 R3, desc[UR36][R10.64] ;  /* 0x000000240a037981 */ /* 0x000564000c1e1520 */
.L_x_285:
[----:B------:R-:W-:Y:S05]  /*ade0*/  BSYNC B1 ;  /* 0x0000000000017941 */ /* 0x000fea0003800000 */
.L_x_284:
[----:B--2--5:R-:W-:Y:S01]  /*adf0*/  HADD2.F32 R11, -RZ, R3.H0_H0 ;  /* 0x20000003ff0b7230 */ /* 0x024fe20000004100 */
[----:B------:R-:W-:Y:S01]  /*ae00*/  IADD3 R10, P2, R8, R158, RZ ;  /* 0x0000009e080a7210 */ /* 0x000fe20007f5e0ff */
[----:B------:R-:W-:Y:S01]  /*ae10*/  IMAD.X R15, R19, 0x1, R165, P5 ;  /* 0x00000001130f7824 */ /* 0x000fe200028e06a5 */
[----:B------:R-:W-:Y:S01]  /*ae20*/  ISETP.GT.AND P5, PT, R0, 0x1, P1 ;  /* 0x000000010000780c */ /* 0x000fe20000fa4270 */
[----:B------:R-:W-:Y:S01]  /*ae30*/  BSSY B1, `(.L_x_286) ;  /* 0x000000c000017945 */ /* 0x000fe20003800000 */
[----:B------:R-:W-:Y:S01]  /*ae40*/  FMUL R11, R11, R16 ;  /* 0x000000100b0b7220 */ /* 0x000fe20000400000 */
[----:B------:R-:W-:-:S04]  /*ae50*/  IMAD.WIDE.U32 R22, R22, UR43, R14 ;  /* 0x0000002b16167c25 */ /* 0x000fc8000f8e000e */
[----:B------:R-:W-:Y:S01]  /*ae60*/  FFMA R11, R26, R2, R11 ;  /* 0x000000021a0b7223 */ /* 0x000fe2000000000b */
[----:B------:R-:W-:Y:S01]  /*ae70*/  IMAD.IADD R157, R157, 0x1, R23 ;  /* 0x000000019d9d7824 */ /* 0x000fe200078e0217 */
[----:B------:R-:W-:-:S03]  /*ae80*/  LEA R12, P4, R22, R12, 0x1 ;  /* 0x0000000c160c7211 */ /* 0x000fc600078808ff */
[----:B------:R-:W-:Y:S01]  /*ae90*/  F2FP.F16.F32.PACK_AB R14, RZ, R11 ;  /* 0x0000000bff0e723e */ /* 0x000fe200000000ff */
[----:B------:R-:W-:Y:S01]  /*aea0*/  IMAD.X R11, R9, 0x1, R156, P2 ;  /* 0x00000001090b7824 */ /* 0x000fe200010e069c */
[----:B------:R-:W-:-:S04]  /*aeb0*/  LEA.HI.X R13, R22, R13, R157, 0x1, P4 ;  /* 0x0000000d160d7211 */ /* 0x000fc800020f0c9d */
[----:B------:R2:W-:Y:S01]  /*aec0*/  @P3 STG.E.U16 desc[UR36][R10.64], R14 ;  /* 0x0000000e0a003986 */ /* 0x0005e2000c101524 */
[----:B------:R-:W-:Y:S05]  /*aed0*/  @!P5 BRA `(.L_x_287) ;  /* 0x000000000004d947 */ /* 0x000fea0003800000 */
[----:B------:R3:W5:Y:S02]  /*aee0*/  LDG.E.LTC128B.U16 R3, desc[UR36][R12.64+0x2] ;  /* 0x000002240c037981 */ /* 0x000764000c1e1520 */
.L_x_287:
[----:B------:R-:W-:Y:S05]  /*aef0*/  BSYNC B1 ;  /* 0x0000000000017941 */ /* 0x000fea0003800000 */
.L_x_286:
[----:B-----5:R-:W-:Y:S01]  /*af00*/  HADD2.F32 R15, -RZ, R3.H0_H0 ;  /* 0x20000003ff0f7230 */ /* 0x020fe20000004100 */
[----:B------:R-:W-:Y:S01]  /*af10*/  ISETP.GT.AND P2, PT, R0, 0x8, P0 ;  /* 0x000000080000780c */ /* 0x000fe20000744270 */
[----:B------:R-:W-:Y:S03]  /*af20*/  BSSY B1, `(.L_x_288) ;  /* 0x0000007000017945 */ /* 0x000fe60003800000 */
[----:B--2---:R-:W-:-:S04]  /*af30*/  FMUL R14, R15, R16 ;  /* 0x000000100f0e7220 */ /* 0x004fc80000400000 */
[----:B------:R-:W-:-:S05]  /*af40*/  FFMA R14, R27, R2, R14 ;  /* 0x000000021b0e7223 */ /* 0x000fca000000000e */
[----:B------:R-:W-:-:S05]  /*af50*/  F2FP.F16.F32.PACK_AB R14, RZ, R14 ;  /* 0x0000000eff0e723e */ /* 0x000fca00000000ff */
[----:B------:R2:W-:Y:S01]  /*af60*/  @P5 STG.E.U16 desc[UR36][R10.64+0x2], R14 ;  /* 0x0000020e0a005986 */ /* 0x0005e2000c101524 */
[----:B------:R-:W-:Y:S05]  /*af70*/  @!P2 BRA `(.L_x_289) ;  /* 0x000000000004a947 */ /* 0x000fea0003800000 */
[----:B------:R4:W5:Y:S02]  /*af80*/  LDG.E.LTC128B.U16 R3, desc[UR36][R6.64+0x10] ;  /* 0x0000102406037981 */ /* 0x000964000c1e1520 */
.L_x_289:
[----:B------:R-:W-:Y:S05]  /*af90*/  BSYNC B1 ;  /* 0x0000000000017941 */ /* 0x000fea0003800000 */
.L_x_288:
[----:B--2--5:R-:W-:Y:S01]  /*afa0*/  HADD2.F32 R11, -RZ, R3.H0_H0 ;  /* 0x20000003ff0b7230 */ /* 0x024fe20000004100 */
[----:B------:R-:W-:Y:S01]  /*afb0*/  ISETP.GT.AND P3, PT, R0, 0x9, P0 ;  /* 0x000000090000780c */ /* 0x000fe20000764270 */
[----:B------:R-:W-:Y:S03]  /*afc0*/  BSSY B1, `(.L_x_290) ;  /* 0x0000007000017945 */ /* 0x000fe60003800000 */
[----:B------:R-:W-:-:S04]  /*afd0*/  FMUL R11, R11, R16 ;  /* 0x000000100b0b7220 */ /* 0x000fc80000400000 */
[----:B------:R-:W-:-:S05]  /*afe0*/  FFMA R11, R28, R2, R11 ;  /* 0x000000021c0b7223 */ /* 0x000fca000000000b */
[----:B------:R-:W-:-:S05]  /*aff0*/  F2FP.F16.F32.PACK_AB R11, RZ, R11 ;  /* 0x0000000bff0b723e */ /* 0x000fca00000000ff */
[----:B------:R2:W-:Y:S01]  /*b000*/  @P2 STG.E.U16 desc[UR36][R8.64+0x10], R11 ;  /* 0x0000100b08002986 */ /* 0x0005e2000c101524 */
[----:B------:R-:W-:Y:S05]  /*b010*/  @!P3 BRA `(.L_x_291) ;  /* 0x000000000004b947 */ /* 0x000fea0003800000 */
[----:B------:R0:W5:Y:S02]  /*b020*/  LDG.E.LTC128B.U16 R3, desc[UR36][R6.64+0x12] ;  /* 0x0000122406037981 */ /* 0x000164000c1e1520 */
.L_x_291:
[----:B------:R-:W-:Y:S05]  /*b030*/  BSYNC B1 ;  /* 0x0000000000017941 */ /* 0x000fea0003800000 */
.L_x_290:
        /* <DEDUP_REMOVED lines=9> */
.L_x_293:
[----:B------:R-:W-:Y:S05]  /*b0d0*/  BSYNC B1 ;  /* 0x0000000000017941 */ /* 0x000fea0003800000 */
.L_x_292:
[----:B-----5:R-:W-:Y:S01]  /*b0e0*/  HADD2.F32 R11, -RZ, R3.H0_H0 ;  /* 0x20000003ff0b7230 */ /* 0x020fe20000004100 */
[----:B--2---:R-:W-:Y:S01]  /*b0f0*/  IADD3 R10, P3, R158, R8, RZ ;  /* 0x000000089e0a7210 */ /* 0x004fe20007f7e0ff */
[----:B------:R-:W-:Y:S01]  /*b100*/  BSSY B1, `(.L_x_294) ;  /* 0x0000009000017945 */ /* 0x000fe20003800000 */
[----:B------:R-:W-:Y:S02]  /*b110*/  ISETP.GT.AND P2, PT, R0, 0x9, P1 ;  /* 0x000000090000780c */ /* 0x000fe40000f44270 */
[----:B------:R-:W-:-:S04]  /*b120*/  FMUL R11, R11, R16 ;  /* 0x000000100b0b7220 */ /* 0x000fc80000400000 */
[----:B------:R-:W-:-:S05]  /*b130*/  FFMA R11, R30, R2, R11 ;  /* 0x000000021e0b7223 */ /* 0x000fca000000000b */
[----:B------:R-:W-:Y:S01]  /*b140*/  F2FP.F16.F32.PACK_AB R14, RZ, R11 ;  /* 0x0000000bff0e723e */ /* 0x000fe200000000ff */
[----:B------:R-:W-:-:S05]  /*b150*/  IMAD.X R11, R156, 0x1, R9, P3 ;  /* 0x000000019c0b7824 */ /* 0x000fca00018e0609 */
[----:B------:R2:W-:Y:S01]  /*b160*/  @P4 STG.E.U16 desc[UR36][R10.64+0x10], R14 ;  /* 0x0000100e0a004986 */ /* 0x0005e2000c101524 */
[----:B------:R-:W-:Y:S05]  /*b170*/  @!P2 BRA `(.L_x_295) ;  /* 0x000000000004a947 */ /* 0x000fea0003800000 */
[----:B------:R0:W5:Y:S02]  /*b180*/  LDG.E.LTC128B.U16 R3, desc[UR36][R12.64+0x12] ;  /* 0x000012240c037981 */ /* 0x000164000c1e1520 */
.L_x_295:
[----:B------:R-:W-:Y:S05]  /*b190*/  BSYNC B1 ;  /* 0x0000000000017941 */ /* 0x000fea0003800000 */
.L_x_294:
[----:B--2--5:R-:W-:Y:S01]  /*b1a0*/  HADD2.F32 R11, -RZ, R3.H0_H0 ;  /* 0x20000003ff0b7230 */ /* 0x024fe20000004100 */
[----:B------:R-:W-:Y:S01]  /*b1b0*/  IADD3 R158, P3, P4, R158, R4, R159 ;  /* 0x000000049e9e7210 */ /* 0x000fe20007c7e09f */
[----:B------:R-:W-:Y:S01]  /*b1c0*/  BSSY B1, `(.L_x_296) ;  /* 0x0000009000017945 */ /* 0x000fe20003800000 */
[----:B------:R-:W-:Y:S02]  /*b1d0*/  ISETP.GT.AND P5, PT, R0, 0x10, P0 ;  /* 0x000000100000780c */ /* 0x000fe400007a4270 */
[----:B------:R-:W-:Y:S01]  /*b1e0*/  FMUL R10, R11, R16 ;  /* 0x000000100b0a7220 */ /* 0x000fe20000400000 */
[----:B------:R-:W-:-:S03]  /*b1f0*/  IADD3.X R159, R156, R5, R161, P3, P4 ;  /* 0x000000059c9f7210 */ /* 0x000fc60001fe84a1 */
[----:B------:R-:W-:-:S05]  /*b200*/  FFMA R10, R31, R2, R10 ;  /* 0x000000021f0a7223 */ /* 0x000fca000000000a */
[----:B------:R-:W-:-:S05]  /*b210*/  F2FP.F16.F32.PACK_AB R10, RZ, R10 ;  /* 0x0000000aff0a723e */ /* 0x000fca00000000ff */
[----:B------:R2:W-:Y:S01]  /*b220*/  @P2 STG.E.U16 desc[UR36][R158.64+0x12], R10 ;  /* 0x0000120a9e002986 */ /* 0x0005e2000c101524 */
[----:B------:R-:W-:Y:S05]  /*b230*/  @!P5 BRA `(.L_x_297) ;  /* 0x000000000004d947 */ /* 0x000fea0003800000 */
[----:B------:R0:W5:Y:S02]  /*b240*/  LDG.E.LTC128B.U16 R3, desc[UR36][R6.64+0x20] ;  /* 0x0000202406037981 */ /* 0x000164000c1e1520 */
.L_x_297:
[----:B------:R-:W-:Y:S05]  /*b250*/  BSYNC B1 ;  /* 0x0000000000017941 */ /* 0x000fea0003800000 */
.L_x_296:
[----:B-----5:R-:W-:Y:S01]  /*b260*/  HADD2.F32 R5, -RZ, R3.H0_H0 ;  /* 0x20000003ff057230 */ /* 0x020fe20000004100 */
        /* <DEDUP_REMOVED lines=8> */
.L_x_299:
[----:B------:R-:W-:Y:S05]  /*b2f0*/  BSYNC B1 ;  /* 0x0000000000017941 */ /* 0x000fea0003800000 */
.L_x_298:
[----:B0----5:R-:W-:Y:S01]  /*b300*/  HADD2.F32 R5, -RZ, R3.H0_H0 ;  /* 0x20000003ff057230 */ /* 0x021fe20000004100 */
        /* <DEDUP_REMOVED lines=8> */
.L_x_301:
[----:B------:R-:W-:Y:S05]  /*b390*/  BSYNC B1 ;  /* 0x0000000000017941 */ /* 0x000fea0003800000 */
.L_x_300:
[----:B-----5:R-:W-:Y:S01]  /*b3a0*/  HADD2.F32 R5, -RZ, R3.H0_H0 ;  /* 0x20000003ff057230 */ /* 0x020fe20000004100 */
[----:B0-----:R-:W-:Y:S01]  /*b3b0*/  @P3 MOV R4, R158 ;  /* 0x0000009e00043202 */ /* 0x001fe20000000f00 */
[----:B------:R-:W-:Y:S01]  /*b3c0*/  BSSY B1, `(.L_x_302) ;  /* 0x000000a000017945 */ /* 0x000fe20003800000 */
[----:B------:R-:W-:Y:S02]  /*b3d0*/  ISETP.GT.AND P2, PT, R0, 0x11, P1 ;  /* 0x000000110000780c */ /* 0x000fe40000f44270 */
[----:B------:R-:W-:-:S04]  /*b3e0*/  FMUL R5, R5, R16 ;  /* 0x0000001005057220 */ /* 0x000fc80000400000 */
[----:B------:R-:W-:-:S05]  /*b3f0*/  FFMA R5, R34, R2, R5 ;  /* 0x0000000222057223 */ /* 0x000fca0000000005 */
[----:B------:R-:W-:-:S04]  /*b400*/  F2FP.F16.F32.PACK_AB R5, RZ, R5 ;  /* 0x00000005ff05723e */ /* 0x000fc800000000ff */
[----:B--2---:R-:W-:Y:S01]  /*b410*/  PRMT R10, R5, 0x7610, R10 ;  /* 0x00007610050a7816 */ /* 0x004fe2000000000a */
[----:B------:R-:W-:-:S05]  /*b420*/  @P3 IMAD.MOV.U32 R5, RZ, RZ, R159 ;  /* 0x000000ffff053224 */ /* 0x000fca00078e009f */
[----:B------:R0:W-:Y:S01]  /*b430*/  @P3 STG.E.U16 desc[UR36][R4.64+0x20], R10 ;  /* 0x0000200a04003986 */ /* 0x0001e2000c101524 */
[----:B------:R-:W-:Y:S05]  /*b440*/  @!P2 BRA `(.L_x_303) ;  /* 0x000000000004a947 */ /* 0x000fea0003800000 */
[----:B------:R2:W5:Y:S02]  /*b450*/  LDG.E.LTC128B.U16 R3, desc[UR36][R12.64+0x22] ;  /* 0x000022240c037981 */ /* 0x000564000c1e1520 */
.L_x_303:
[----:B------:R-:W-:Y:S05]  /*b460*/  BSYNC B1 ;  /* 0x0000000000017941 */ /* 0x000fea0003800000 */
.L_x_302:
[----:B0----5:R-:W-:Y:S01]  /*b470*/  HADD2.F32 R5, -RZ, R3.H0_H0 ;  /* 0x20000003ff057230 */ /* 0x021fe20000004100 */
[----:B------:R-:W-:Y:S01]  /*b480*/  ISETP.GT.AND P3, PT, R0, 0x18, P0 ;  /* 0x000000180000780c */ /* 0x000fe20000764270 */
[----:B------:R-:W-:Y:S03]  /*b490*/  BSSY B1, `(.L_x_304) ;  /* 0x000000a000017945 */ /* 0x000fe60003800000 */
[----:B------:R-:W-:Y:S01]  /*b4a0*/  FMUL R4, R5, R16 ;  /* 0x0000001005047220 */ /* 0x000fe20000400000 */
[----:B------:R-:W-:-:S03]  /*b4b0*/  @P2 IMAD.MOV.U32 R5, RZ, RZ, R159 ;  /* 0x000000ffff052224 */ /* 0x000fc600078e009f */
[----:B------:R-:W-:-:S05]  /*b4c0*/  FFMA R4, R35, R2, R4 ;  /* 0x0000000223047223 */ /* 0x000fca0000000004 */
[----:B------:R-:W-:-:S04]  /*b4d0*/  F2FP.F16.F32.PACK_AB R4, RZ, R4 ;  /* 0x00000004ff04723e */ /* 0x000fc800000000ff */
[----:B------:R-:W-:Y:S01]  /*b4e0*/  PRMT R10, R4, 0x7610, R10 ;  /* 0x00007610040a7816 */ /* 0x000fe2000000000a */
[----:B------:R-:W-:-:S05]  /*b4f0*/  @P2 IMAD.MOV.U32 R4, RZ, RZ, R158 ;  /* 0x000000ffff042224 */ /* 0x000fca00078e009e */
[----:B------:R0:W-:Y:S01]  /*b500*/  @P2 STG.E.U16 desc[UR36][R4.64+0x22], R10 ;  /* 0x0000220a04002986 */ /* 0x0001e2000c101524 */
[----:B------:R-:W-:Y:S05]  /*b510*/  @!P3 BRA `(.L_x_305) ;  /* 0x000000000004b947 */ /* 0x000fea0003800000 */
[----:B------:R0:W5:Y:S02]  /*b520*/  LDG.E.LTC128B.U16 R3, desc[UR36][R6.64+0x30] ;  /* 0x0000302406037981 */ /* 0x000164000c1e1520 */
.L_x_305:
[----:B------:R-:W-:Y:S05]  /*b530*/  BSYNC B1 ;  /* 0x0000000000017941 */ /* 0x000fea0003800000 */
.L_x_304:
        /* <DEDUP_REMOVED lines=9> */
.L_x_307:
[----:B------:R-:W-:Y:S05]  /*b5d0*/  BSYNC B1 ;  /* 0x0000000000017941 */ /* 0x000fea0003800000 */
.L_x_306:
        /* <DEDUP_REMOVED lines=9> */
.L_x_309:
[----:B------:R-:W-:Y:S05]  /*b670*/  BSYNC B1 ;  /* 0x0000000000017941 */ /* 0x000fea0003800000 */
.L_x_308:
[----:B-----5:R-:W-:Y:S01]  /*b680*/  HADD2.F32 R5, -RZ, R3.H0_H0 ;  /* 0x20000003ff057230 */ /* 0x020fe20000004100 */
[----:B------:R-:W-:Y:S01]  /*b690*/  ISETP.GT.AND P2, PT, R0, 0x19, P1 ;  /* 0x000000190000780c */ /* 0x000fe20000f44270 */
[----:B0-----:R-:W-:Y:S01]  /*b6a0*/  @P3 IMAD.MOV.U32 R4, RZ, RZ, R158 ;  /* 0x000000ffff043224 */ /* 0x001fe200078e009e */
[----:B------:R-:W-:Y:S02]  /*b6b0*/  BSSY B1, `(.L_x_310) ;  /* 0x0000009000017945 */ /* 0x000fe40003800000 */
[----:B------:R-:W-:-:S04]  /*b6c0*/  FMUL R5, R5, R16 ;  /* 0x0000001005057220 */ /* 0x000fc80000400000 */
[----:B------:R-:W-:-:S05]  /*b6d0*/  FFMA R5, R38, R2, R5 ;  /* 0x0000000226057223 */ /* 0x000fca0000000005 */
[----:B------:R-:W-:-:S04]  /*b6e0*/  F2FP.F16.F32.PACK_AB R5, RZ, R5 ;  /* 0x00000005ff05723e */ /* 0x000fc800000000ff */
[----:B------:R-:W-:Y:S02]  /*b6f0*/  PRMT R10, R5, 0x7610, R10 ;  /* 0x00007610050a7816 */ /* 0x000fe4000000000a */
[----:B------:R-:W-:-:S05]  /*b700*/  @P3 MOV R5, R159 ;  /* 0x0000009f00053202 */ /* 0x000fca0000000f00 */
[----:B------:R0:W-:Y:S01]  /*b710*/  @P3 STG.E.U16 desc[UR36][R4.64+0x30], R10 ;  /* 0x0000300a04003986 */ /* 0x0001e2000c101524 */
[----:B------:R-:W-:Y:S05]  /*b720*/  @!P2 BRA `(.L_x_311) ;  /* 0x000000000004a947 */ /* 0x000fea0003800000 */
[----:B------:R0:W5:Y:S02]  /*b730*/  LDG.E.LTC128B.U16 R3, desc[UR36][R12.64+0x32] ;  /* 0x000032240c037981 */ /* 0x000164000c1e1520 */
.L_x_311:
[----:B------:R-:W-:Y:S05]  /*b740*/  BSYNC B1 ;  /* 0x0000000000017941 */ /* 0x000fea0003800000 */
.L_x_310:
        /* <DEDUP_REMOVED lines=12> */
.L_x_313:
[----:B------:R-:W-:Y:S05]  /*b810*/  BSYNC B1 ;  /* 0x0000000000017941 */ /* 0x000fea0003800000 */
.L_x_312:
        /* <DEDUP_REMOVED lines=9> */
.L_x_315:
[----:B------:R-:W-:Y:S05]  /*b8b0*/  BSYNC B1 ;  /* 0x0000000000017941 */ /* 0x000fea0003800000 */
.L_x_314:
        /* <DEDUP_REMOVED lines=9> */
.L_x_317:
[----:B------:R-:W-:Y:S05]  /*b950*/  BSYNC B1 ;  /* 0x0000000000017941 */ /* 0x000fea0003800000 */
.L_x_316:
[----:B-----5:R-:W-:Y:S01]  /*b960*/  HADD2.F32 R5, -RZ, R3.H0_H0 ;  /* 0x20000003ff057230 */ /* 0x020fe20000004100 */
[----:B------:R-:W-:Y:S01]  /*b970*/  ISETP.GT.AND P2, PT, R0, 0x21, P1 ;  /* 0x000000210000780c */ /* 0x000fe20000f44270 */
[----:B0-----:R-:W-:Y:S01]  /*b980*/  @P3 IMAD.MOV.U32 R4, RZ, RZ, R158 ;  /* 0x000000ffff043224 */ /* 0x001fe200078e009e */
[----:B------:R-:W-:Y:S02]  /*b990*/  BSSY B1, `(.L_x_318) ;  /* 0x0000009000017945 */ /* 0x000fe40003800000 */
[----:B------:R-:W-:-:S04]  /*b9a0*/  FMUL R5, R5, R16 ;  /* 0x0000001005057220 */ /* 0x000fc80000400000 */
[----:B------:R-:W-:-:S05]  /*b9b0*/  FFMA R5, R42, R2, R5 ;  /* 0x000000022a057223 */ /* 0x000fca0000000005 */
[----:B------:R-:W-:-:S04]  /*b9c0*/  F2FP.F16.F32.PACK_AB R5, RZ, R5 ;  /* 0x00000005ff05723e */ /* 0x000fc800000000ff */
[----:B------:R-:W-:Y:S01]  /*b9d0*/  PRMT R10, R5, 0x7610, R10 ;  /* 0x00007610050a7816 */ /* 0x000fe2000000000a */
[----:B------:R-:W-:-:S05]  /*b9e0*/  @P3 IMAD.MOV.U32 R5, RZ, RZ, R159 ;  /* 0x000000ffff053224 */ /* 0x000fca00078e009f */
[----:B------:R0:W-:Y:S01]  /*b9f0*/  @P3 STG.E.U16 desc[UR36][R4.64+0x40], R10 ;  /* 0x0000400a04003986 */ /* 0x0001e2000c101524 */
[----:B------:R-:W-:Y:S05]  /*ba00*/  @!P2 BRA `(.L_x_319) ;  /* 0x000000000004a947 */ /* 0x000fea0003800000 */
[----:B------:R0:W5:Y:S02]  /*ba10*/  LDG.E.LTC128B.U16 R3, desc[UR36][R12.64+0x42] ;  /* 0x000042240c037981 */ /* 0x000164000c1e1520 */
.L_x_319:
[----:B------:R-:W-:Y:S05]  /*ba20*/  BSYNC B1 ;  /* 0x0000000000017941 */ /* 0x000fea0003800000 */
.L_x_318:
[----:B0----5:R-:W-:Y:S01]  /*ba30*/  HADD2.F32 R5, -RZ, R3.H0_H0 ;  /* 0x20000003ff057230 */ /* 0x021fe20000004100 */
[----:B------:R-:W-:Y:S01]  /*ba40*/  ISETP.GT.AND P3, PT, R0, 0x28, P0 ;  /* 0x000000280000780c */ /* 0x000fe20000764270 */
[----:B------:R-:W-:Y:S03]  /*ba50*/  BSSY B1, `(.L_x_320) ;  /* 0x000000a000017945 */ /* 0x000fe60003800000 */
[----:B------:R-:W-:Y:S01]  /*ba60*/  FMUL R4, R5, R16 ;  /* 0x0000001005047220 */ /* 0x000fe20000400000 */
[----:B------:R-:W-:-:S03]  /*ba70*/  @P2 IMAD.MOV.U32 R5, RZ, RZ, R159 ;  /* 0x000000ffff052224 */ /* 0x000fc600078e009f */
[----:B------:R-:W-:-:S05]  /*ba80*/  FFMA R4, R43, R2, R4 ;  /* 0x000000022b047223 */ /* 0x000fca0000000004 */
[----:B------:R-:W-:-:S04]  /*ba90*/  F2FP.F16.F32.PACK_AB R4, RZ, R4 ;  /* 0x00000004ff04723e */ /* 0x000fc800000000ff */
[----:B------:R-:W-:Y:S02]  /*baa0*/  PRMT R10, R4, 0x7610, R10 ;  /* 0x00007610040a7816 */ /* 0x000fe4000000000a */
[----:B------:R-:W-:-:S05]  /*bab0*/  @P2 MOV R4, R158 ;  /* 0x0000009e00042202 */ /* 0x000fca0000000f00 */
[----:B------:R0:W-:Y:S01]  /*bac0*/  @P2 STG.E.U16 desc[UR36][R4.64+0x42], R10 ;  /* 0x0000420a04002986 */ /* 0x0001e2000c101524 */
[----:B------:R-:W-:Y:S05]  /*bad0*/  @!P3 BRA `(.L_x_321) ;  /* 0x000000000004b947 */ /* 0x000fea0003800000 */
[----:B------:R0:W5:Y:S02]  /*bae0*/  LDG.E.LTC128B.U16 R3, desc[UR36][R6.64+0x50] ;  /* 0x0000502406037981 */ /* 0x000164000c1e1520 */
.L_x_321:
[----:B------:R-:W-:Y:S05]  /*baf0*/  BSYNC B1 ;  /* 0x0000000000017941 */ /* 0x000fea0003800000 */
.L_x_320:
        /* <DEDUP_REMOVED lines=9> */
.L_x_323:
[----:B------:R-:W-:Y:S05]  /*bb90*/  BSYNC B1 ;  /* 0x0000000000017941 */ /* 0x000fea0003800000 */
.L_x_322:
        /* <DEDUP_REMOVED lines=9> */
.L_x_325:
[----:B------:R-:W-:Y:S05]  /*bc30*/  BSYNC B1 ;  /* 0x0000000000017941 */ /* 0x000fea0003800000 */
.L_x_324:
        /* <DEDUP_REMOVED lines=12> */
.L_x_327:
[----:B------:R-:W-:Y:S05]  /*bd00*/  BSYNC B1 ;  /* 0x0000000000017941 */ /* 0x000fea0003800000 */
.L_x_326:
[----:B0----5:R-:W-:Y:S01]  /*bd10*/  HADD2.F32 R5, -RZ, R3.H0_H0 ;  /* 0x20000003ff057230 */ /* 0x021fe20000004100 */
[----:B------:R-:W-:Y:S01]  /*bd20*/  ISETP.GT.AND P3, PT, R0, 0x30, P0 ;  /* 0x000000300000780c */ /* 0x000fe20000764270 */
[----:B------:R-:W-:Y:S03]  /*bd30*/  BSSY B1, `(.L_x_328) ;  /* 0x000000a000017945 */ /* 0x000fe60003800000 */
[----:B------:R-:W-:Y:S01]  /*bd40*/  FMUL R4, R5, R16 ;  /* 0x0000001005047220 */ /* 0x000fe20000400000 */
[----:B------:R-:W-:-:S03]  /*bd50*/  @P2 MOV R5, R159 ;  /* 0x0000009f00052202 */ /* 0x000fc60000000f00 */
[----:B------:R-:W-:-:S05]  /*bd60*/  FFMA R4, R47, R2, R4 ;  /* 0x000000022f047223 */ /* 0x000fca0000000004 */
[----:B------:R-:W-:-:S04]  /*bd70*/  F2FP.F16.F32.PACK_AB R4, RZ, R4 ;  /* 0x00000004ff04723e */ /* 0x000fc800000000ff */
[----:B------:R-:W-:Y:S01]  /*bd80*/  PRMT R10, R4, 0x7610, R10 ;  /* 0x00007610040a7816 */ /* 0x000fe2000000000a */
[----:B------:R-:W-:-:S05]  /*bd90*/  @P2 IMAD.MOV.U32 R4, RZ, RZ, R158 ;  /* 0x000000ffff042224 */ /* 0x000fca00078e009e */
[----:B------:R0:W-:Y:S01]  /*bda0*/  @P2 STG.E.U16 desc[UR36][R4.64+0x52], R10 ;  /* 0x0000520a04002986 */ /* 0x0001e2000c101524 */
[----:B------:R-:W-:Y:S05]  /*bdb0*/  @!P3 BRA `(.L_x_329) ;  /* 0x000000000004b947 */ /* 0x000fea0003800000 */
[----:B------:R0:W5:Y:S02]  /*bdc0*/  LDG.E.LTC128B.U16 R3, desc[UR36][R6.64+0x60] ;  /* 0x0000602406037981 */ /* 0x000164000c1e1520 */
.L_x_329:
[----:B------:R-:W-:Y:S05]  /*bdd0*/  BSYNC B1 ;  /* 0x0000000000017941 */ /* 0x000fea0003800000 */
.L_x_328:
        /* <DEDUP_REMOVED lines=9> */
.L_x_331:
[----:B------:R-:W-:Y:S05]  /*be70*/  BSYNC B1 ;  /* 0x0000000000017941 */ /* 0x000fea0003800000 */
.L_x_330:
        /* <DEDUP_REMOVED lines=9> */
.L_x_333:
[----:B------:R-:W-:Y:S05]  /*bf10*/  BSYNC B1 ;  /* 0x0000000000017941 */ /* 0x000fea0003800000 */
.L_x_332:
        /* <DEDUP_REMOVED lines=12> */
.L_x_335:
[----:B------:R-:W-:Y:S05]  /*bfe0*/  BSYNC B1 ;  /* 0x0000000000017941 */ /* 0x000fea0003800000 */
.L_x_334:
        /* <DEDUP_REMOVED lines=12> */
.L_x_337:
[----:B------:R-:W-:Y:S05]  /*c0b0*/  BSYNC B1 ;  /* 0x0000000000017941 */ /* 0x000fea0003800000 */
.L_x_336:
        /* <DEDUP_REMOVED lines=9> */
.L_x_339:
[----:B------:R-:W-:Y:S05]  /*c150*/  BSYNC B1 ;  /* 0x0000000000017941 */ /* 0x000fea0003800000 */
.L_x_338:
        /* <DEDUP_REMOVED lines=9> */
.L_x_341:
[----:B------:R-:W-:Y:S05]  /*c1f0*/  BSYNC B1 ;  /* 0x0000000000017941 */ /* 0x000fea0003800000 */
.L_x_340:
[----:B-----5:R-:W-:Y:S01]  /*c200*/  HADD2.F32 R5, -RZ, R3.H0_H0 ;  /* 0x20000003ff057230 */ /* 0x020fe20000004100 */
[----:B0-----:R-:W-:Y:S01]  /*c210*/  @P3 MOV R4, R158 ;  /* 0x0000009e00043202 */ /* 0x001fe20000000f00 */
[----:B------:R-:W-:Y:S01]  /*c220*/  BSSY B1, `(.L_x_342) ;  /* 0x000000a000017945 */ /* 0x000fe20003800000 */
[----:B------:R-:W-:Y:S02]  /*c230*/  ISETP.GT.AND P2, PT, R0, 0x39, P1 ;  /* 0x000000390000780c */ /* 0x000fe40000f44270 */
        /* <DEDUP_REMOVED lines=8> */
.L_x_343:
[----:B------:R-:W-:Y:S05]  /*c2c0*/  BSYNC B1 ;  /* 0x0000000000017941 */ /* 0x000fea0003800000 */
.L_x_342:
        /* <DEDUP_REMOVED lines=12> */
.L_x_345:
[----:B------:R-:W-:Y:S05]  /*c390*/  BSYNC B1 ;  /* 0x0000000000017941 */ /* 0x000fea0003800000 */
.L_x_344:
        /* <DEDUP_REMOVED lines=9> */
.L_x_347:
[----:B------:R-:W-:Y:S05]  /*c430*/  BSYNC B1 ;  /* 0x0000000000017941 */ /* 0x000fea0003800000 */
.L_x_346:
        /* <DEDUP_REMOVED lines=9> */
.L_x_349:
[----:B------:R-:W-:Y:S05]  /*c4d0*/  BSYNC B1 ;  /* 0x0000000000017941 */ /* 0x000fea0003800000 */
.L_x_348:
        /* <DEDUP_REMOVED lines=12> */
.L_x_351:
[----:B------:R-:W-:Y:S05]  /*c5a0*/  BSYNC B1 ;  /* 0x0000000000017941 */ /* 0x000fea0003800000 */
.L_x_350:
        /* <DEDUP_REMOVED lines=12> */
.L_x_353:
[----:B------:R-:W-:Y:S05]  /*c670*/  BSYNC B1 ;  /* 0x0000000000017941 */ /* 0x000fea0003800000 */
.L_x_352:
        /* <DEDUP_REMOVED lines=9> */
.L_x_355:
[----:B------:R-:W-:Y:S05]  /*c710*/  BSYNC B1 ;  /* 0x0000000000017941 */ /* 0x000fea0003800000 */
.L_x_354:
        /* <DEDUP_REMOVED lines=9> */
.L_x_357:
[----:B------:R-:W-:Y:S05]  /*c7b0*/  BSYNC B1 ;  /* 0x0000000000017941 */ /* 0x000fea0003800000 */
.L_x_356:
        /* <DEDUP_REMOVED lines=12> */
.L_x_359:
[----:B------:R-:W-:Y:S05]  /*c880*/  BSYNC B1 ;  /* 0x0000000000017941 */ /* 0x000fea0003800000 */
.L_x_358:
        /* <DEDUP_REMOVED lines=12> */
.L_x_361:
[----:B------:R-:W-:Y:S05]  /*c950*/  BSYNC B1 ;  /* 0x0000000000017941 */ /* 0x000fea0003800000 */
.L_x_360:
        /* <DEDUP_REMOVED lines=9> */
.L_x_363:
[----:B------:R-:W-:Y:S05]  /*c9f0*/  BSYNC B1 ;  /* 0x0000000000017941 */ /* 0x000fea0003800000 */
.L_x_362:
        /* <DEDUP_REMOVED lines=9> */
.L_x_365:
[----:B------:R-:W-:Y:S05]  /*ca90*/  BSYNC B1 ;  /* 0x0000000000017941 */ /* 0x000fea0003800000 */
.L_x_364:
        /* <DEDUP_REMOVED lines=12> */
.L_x_367:
[----:B------:R-:W-:Y:S05]  /*cb60*/  BSYNC B1 ;  /* 0x0000000000017941 */ /* 0x000fea0003800000 */
.L_x_366:
        /* <DEDUP_REMOVED lines=12> */
.L_x_369:
[----:B------:R-:W-:Y:S05]  /*cc30*/  BSYNC B1 ;  /* 0x0000000000017941 */ /* 0x000fea0003800000 */
.L_x_368:
        /* <DEDUP_REMOVED lines=9> */
.L_x_371:
[----:B------:R-:W-:Y:S05]  /*ccd0*/  BSYNC B1 ;  /* 0x0000000000017941 */ /* 0x000fea0003800000 */
.L_x_370:
        /* <DEDUP_REMOVED lines=9> */
.L_x_373:
[----:B------:R-:W-:Y:S05]  /*cd70*/  BSYNC B1 ;  /* 0x0000000000017941 */ /* 0x000fea0003800000 */
.L_x_372:
        /* <DEDUP_REMOVED lines=12> */
.L_x_375:
[----:B------:R-:W-:Y:S05]  /*ce40*/  BSYNC B1 ;  /* 0x0000000000017941 */ /* 0x000fea0003800000 */
.L_x_374:
        /* <DEDUP_REMOVED lines=12> */
.L_x_377:
[----:B------:R-:W-:Y:S05]  /*cf10*/  BSYNC B1 ;  /* 0x0000000000017941 */ /* 0x000fea0003800000 */
.L_x_376:
        /* <DEDUP_REMOVED lines=9> */
.L_x_379:
[----:B------:R-:W-:Y:S05]  /*cfb0*/  BSYNC B1 ;  /* 0x0000000000017941 */ /* 0x000fea0003800000 */
.L_x_378:
        /* <DEDUP_REMOVED lines=9> */
.L_x_381:
[----:B------:R-:W-:Y:S05]  /*d050*/  BSYNC B1 ;  /* 0x0000000000017941 */ /* 0x000fea0003800000 */
.L_x_380:
        /* <DEDUP_REMOVED lines=12> */
.L_x_383:
[----:B------:R-:W-:Y:S05]  /*d120*/  BSYNC B1 ;  /* 0x0000000000017941 */ /* 0x000fea0003800000 */
.L_x_382:
        /* <DEDUP_REMOVED lines=12> */
.L_x_385:
[----:B------:R-:W-:Y:S05]  /*d1f0*/  BSYNC B1 ;  /* 0x0000000000017941 */ /* 0x000fea0003800000 */
.L_x_384:
        /* <DEDUP_REMOVED lines=9> */
.L_x_387:
[----:B------:R-:W-:Y:S05]  /*d290*/  BSYNC B1 ;  /* 0x0000000000017941 */ /* 0x000fea0003800000 */
.L_x_386:
        /* <DEDUP_REMOVED lines=9> */
.L_x_389:
[----:B------:R-:W-:Y:S05]  /*d330*/  BSYNC B1 ;  /* 0x0000000000017941 */ /* 0x000fea0003800000 */
.L_x_388:
        /* <DEDUP_REMOVED lines=12> */
.L_x_391:
[----:B------:R-:W-:Y:S05]  /*d400*/  BSYNC B1 ;  /* 0x0000000000017941 */ /* 0x000fea0003800000 */
.L_x_390:
        /* <DEDUP_REMOVED lines=12> */
.L_x_393:
[----:B------:R-:W-:Y:S05]  /*d4d0*/  BSYNC B1 ;  /* 0x0000000000017941 */ /* 0x000fea0003800000 */
.L_x_392:
        /* <DEDUP_REMOVED lines=9> */
.L_x_395:
[----:B------:R-:W-:Y:S05]  /*d570*/  BSYNC B1 ;  /* 0x0000000000017941 */ /* 0x000fea0003800000 */
.L_x_394:
        /* <DEDUP_REMOVED lines=9> */
.L_x_397:
[----:B------:R-:W-:Y:S05]  /*d610*/  BSYNC B1 ;  /* 0x0000000000017941 */ /* 0x000fea0003800000 */
.L_x_396:
        /* <DEDUP_REMOVED lines=12> */
.L_x_399:
[----:B------:R-:W-:Y:S05]  /*d6e0*/  BSYNC B1 ;  /* 0x0000000000017941 */ /* 0x000fea0003800000 */
.L_x_398:
        /* <DEDUP_REMOVED lines=12> */
.L_x_401:
[----:B------:R-:W-:Y:S05]  /*d7b0*/  BSYNC B1 ;  /* 0x0000000000017941 */ /* 0x000fea0003800000 */
.L_x_400:
        /* <DEDUP_REMOVED lines=9> */
.L_x_403:
[----:B------:R-:W-:Y:S05]  /*d850*/  BSYNC B1 ;  /* 0x0000000000017941 */ /* 0x000fea0003800000 */
.L_x_402:
        /* <DEDUP_REMOVED lines=9> */
.L_x_405:
[----:B------:R-:W-:Y:S05]  /*d8f0*/  BSYNC B1 ;  /* 0x0000000000017941 */ /* 0x000fea0003800000 */
.L_x_404:
        /* <DEDUP_REMOVED lines=12> */
.L_x_407:
[----:B------:R-:W-:Y:S05]  /*d9c0*/  BSYNC B1 ;  /* 0x0000000000017941 */ /* 0x000fea0003800000 */
.L_x_406:
        /* <DEDUP_REMOVED lines=12> */
.L_x_409:
[----:B------:R-:W-:Y:S05]  /*da90*/  BSYNC B1 ;  /* 0x0000000000017941 */ /* 0x000fea0003800000 */
.L_x_408:
        /* <DEDUP_REMOVED lines=9> */
.L_x_411:
[----:B------:R-:W-:Y:S05]  /*db30*/  BSYNC B1 ;  /* 0x0000000000017941 */ /* 0x000fea0003800000 */
.L_x_410:
        /* <DEDUP_REMOVED lines=9> */
.L_x_413:
[----:B------:R-:W-:Y:S05]  /*dbd0*/  BSYNC B1 ;  /* 0x0000000000017941 */ /* 0x000fea0003800000 */
.L_x_412:
        /* <DEDUP_REMOVED lines=12> */
.L_x_415:
[----:B------:R-:W-:Y:S05]  /*dca0*/  BSYNC B1 ;  /* 0x0000000000017941 */ /* 0x000fea0003800000 */
.L_x_414:
        /* <DEDUP_REMOVED lines=12> */
.L_x_417:
[----:B------:R-:W-:Y:S05]  /*dd70*/  BSYNC B1 ;  /* 0x0000000000017941 */ /* 0x000fea0003800000 */
.L_x_416:
        /* <DEDUP_REMOVED lines=9> */
.L_x_419:
[----:B------:R-:W-:Y:S05]  /*de10*/  BSYNC B1 ;  /* 0x0000000000017941 */ /* 0x000fea0003800000 */
.L_x_418:
        /* <DEDUP_REMOVED lines=9> */
.L_x_421:
[----:B------:R-:W-:Y:S05]  /*deb0*/  BSYNC B1 ;  /* 0x0000000000017941 */ /* 0x000fea0003800000 */
.L_x_420:
        /* <DEDUP_REMOVED lines=12> */
.L_x_423:
[----:B------:R-:W-:Y:S05]  /*df80*/  BSYNC B1 ;  /* 0x0000000000017941 */ /* 0x000fea0003800000 */
.L_x_422:
        /* <DEDUP_REMOVED lines=12> */
.L_x_425:
[----:B------:R-:W-:Y:S05]  /*e050*/  BSYNC B1 ;  /* 0x0000000000017941 */ /* 0x000fea0003800000 */
.L_x_424:
        /* <DEDUP_REMOVED lines=9> */
.L_x_427:
[----:B------:R-:W-:Y:S05]  /*e0f0*/  BSYNC B1 ;  /* 0x0000000000017941 */ /* 0x000fea0003800000 */
.L_x_426:
        /* <DEDUP_REMOVED lines=9> */
.L_x_429:
[----:B------:R-:W-:Y:S05]  /*e190*/  BSYNC B1 ;  /* 0x0000000000017941 */ /* 0x000fea0003800000 */
.L_x_428:
        /* <DEDUP_REMOVED lines=12> */
.L_x_431:
[----:B------:R-:W-:Y:S05]  /*e260*/  BSYNC B1 ;  /* 0x0000000000017941 */ /* 0x000fea0003800000 */
.L_x_430:
        /* <DEDUP_REMOVED lines=12> */
.L_x_433:
[----:B------:R-:W-:Y:S05]  /*e330*/  BSYNC B1 ;  /* 0x0000000000017941 */ /* 0x000fea0003800000 */
.L_x_432:
        /* <DEDUP_REMOVED lines=9> */
.L_x_435:
[----:B------:R-:W-:Y:S05]  /*e3d0*/  BSYNC B1 ;  /* 0x0000000000017941 */ /* 0x000fea0003800000 */
.L_x_434:
        /* <DEDUP_REMOVED lines=9> */
.L_x_437:
[----:B------:R-:W-:Y:S05]  /*e470*/  BSYNC B1 ;  /* 0x0000000000017941 */ /* 0x000fea0003800000 */
.L_x_436:
        /* <DEDUP_REMOVED lines=12> */
.L_x_439:
[----:B------:R-:W-:Y:S05]  /*e540*/  BSYNC B1 ;  /* 0x0000000000017941 */ /* 0x000fea0003800000 */
.L_x_438:
        /* <DEDUP_REMOVED lines=12> */
.L_x_441:
[----:B------:R-:W-:Y:S05]  /*e610*/  BSYNC B1 ;  /* 0x0000000000017941 */ /* 0x000fea0003800000 */
.L_x_440:
        /* <DEDUP_REMOVED lines=9> */
.L_x_443:
[----:B------:R-:W-:Y:S05]  /*e6b0*/  BSYNC B1 ;  /* 0x0000000000017941 */ /* 0x000fea0003800000 */
.L_x_442:
        /* <DEDUP_REMOVED lines=9> */
.L_x_445:
[----:B------:R-:W-:Y:S05]  /*e750*/  BSYNC B1 ;  /* 0x0000000000017941 */ /* 0x000fea0003800000 */
.L_x_444:
        /* <DEDUP_REMOVED lines=12> */
.L_x_447:
[----:B------:R-:W-:Y:S05]  /*e820*/  BSYNC B1 ;  /* 0x0000000000017941 */ /* 0x000fea0003800000 */
.L_x_446:
        /* <DEDUP_REMOVED lines=12> */
.L_x_449:
[----:B------:R-:W-:Y:S05]  /*e8f0*/  BSYNC B1 ;  /* 0x0000000000017941 */ /* 0x000fea0003800000 */
.L_x_448:
        /* <DEDUP_REMOVED lines=9> */
.L_x_451:
[----:B------:R-:W-:Y:S05]  /*e990*/  BSYNC B1 ;  /* 0x0000000000017941 */ /* 0x000fea0003800000 */
.L_x_450:
        /* <DEDUP_REMOVED lines=9> */
.L_x_453:
[----:B------:R-:W-:Y:S05]  /*ea30*/  BSYNC B1 ;  /* 0x0000000000017941 */ /* 0x000fea0003800000 */
.L_x_452:
        /* <DEDUP_REMOVED lines=12> */
.L_x_455:
[----:B------:R-:W-:Y:S05]  /*eb00*/  BSYNC B1 ;  /* 0x0000000000017941 */ /* 0x000fea0003800000 */
.L_x_454:
        /* <DEDUP_REMOVED lines=12> */
.L_x_457:
[----:B------:R-:W-:Y:S05]  /*ebd0*/  BSYNC B1 ;  /* 0x0000000000017941 */ /* 0x000fea0003800000 */
.L_x_456:
        /* <DEDUP_REMOVED lines=9> */
.L_x_459:
[----:B------:R-:W-:Y:S05]  /*ec70*/  BSYNC B1 ;  /* 0x0000000000017941 */ /* 0x000fea0003800000 */
.L_x_458:
        /* <DEDUP_REMOVED lines=9> */
.L_x_461:
[----:B------:R-:W-:Y:S05]  /*ed10*/  BSYNC B1 ;  /* 0x0000000000017941 */ /* 0x000fea0003800000 */
.L_x_460:
        /* <DEDUP_REMOVED lines=12> */
.L_x_463:
[----:B------:R-:W-:Y:S05]  /*ede0*/  BSYNC B1 ;  /* 0x0000000000017941 */ /* 0x000fea0003800000 */
.L_x_462:
        /* <DEDUP_REMOVED lines=12> */
.L_x_465:
[----:B------:R-:W-:Y:S05]  /*eeb0*/  BSYNC B1 ;  /* 0x0000000000017941 */ /* 0x000fea0003800000 */
.L_x_464:
        /* <DEDUP_REMOVED lines=9> */
.L_x_467:
[----:B------:R-:W-:Y:S05]  /*ef50*/  BSYNC B1 ;  /* 0x0000000000017941 */ /* 0x000fea0003800000 */
.L_x_466:
        /* <DEDUP_REMOVED lines=9> */
.L_x_469:
[----:B------:R-:W-:Y:S05]  /*eff0*/  BSYNC B1 ;  /* 0x0000000000017941 */ /* 0x000fea0003800000 */
.L_x_468:
        /* <DEDUP_REMOVED lines=12> */
.L_x_471:
[----:B------:R-:W-:Y:S05]  /*f0c0*/  BSYNC B1 ;  /* 0x0000000000017941 */ /* 0x000fea0003800000 */
.L_x_470:
        /* <DEDUP_REMOVED lines=12> */
.L_x_473:
[----:B------:R-:W-:Y:S05]  /*f190*/  BSYNC B1 ;  /* 0x0000000000017941 */ /* 0x000fea0003800000 */
.L_x_472:
        /* <DEDUP_REMOVED lines=9> */
.L_x_475:
[----:B------:R-:W-:Y:S05]  /*f230*/  BSYNC B1 ;  /* 0x0000000000017941 */ /* 0x000fea0003800000 */
.L_x_474:
        /* <DEDUP_REMOVED lines=9> */
.L_x_477:
[----:B------:R-:W-:Y:S05]  /*f2d0*/  BSYNC B1 ;  /* 0x0000000000017941 */ /* 0x000fea0003800000 */
.L_x_476:
        /* <DEDUP_REMOVED lines=12> */
.L_x_479:
[----:B------:R-:W-:Y:S05]  /*f3a0*/  BSYNC B1 ;  /* 0x0000000000017941 */ /* 0x000fea0003800000 */
.L_x_478:
        /* <DEDUP_REMOVED lines=12> */
.L_x_481:
[----:B------:R-:W-:Y:S05]  /*f470*/  BSYNC B1 ;  /* 0x0000000000017941 */ /* 0x000fea0003800000 */
.L_x_480:
        /* <DEDUP_REMOVED lines=9> */
.L_x_483:
[----:B------:R-:W-:Y:S05]  /*f510*/  BSYNC B1 ;  /* 0x0000000000017941 */ /* 0x000fea0003800000 */
.L_x_482:
        /* <DEDUP_REMOVED lines=9> */
.L_x_485:
[----:B------:R-:W-:Y:S05]  /*f5b0*/  BSYNC B1 ;  /* 0x0000000000017941 */ /* 0x000fea0003800000 */
.L_x_484:
        /* <DEDUP_REMOVED lines=12> */
.L_x_487:
[----:B------:R-:W-:Y:S05]  /*f680*/  BSYNC B1 ;  /* 0x0000000000017941 */ /* 0x000fea0003800000 */
.L_x_486:
        /* <DEDUP_REMOVED lines=12> */
.L_x_489:
[----:B------:R-:W-:Y:S05]  /*f750*/  BSYNC B1 ;  /* 0x0000000000017941 */ /* 0x000fea0003800000 */
.L_x_488:
        /* <DEDUP_REMOVED lines=9> */
.L_x_491:
[----:B------:R-:W-:Y:S05]  /*f7f0*/  BSYNC B1 ;  /* 0x0000000000017941 */ /* 0x000fea0003800000 */
.L_x_490:
        /* <DEDUP_REMOVED lines=9> */
.L_x_493:
[----:B------:R-:W-:Y:S05]  /*f890*/  BSYNC B1 ;  /* 0x0000000000017941 */ /* 0x000fea0003800000 */
.L_x_492:
        /* <DEDUP_REMOVED lines=12> */
.L_x_495:
[----:B------:R-:W-:Y:S05]  /*f960*/  BSYNC B1 ;  /* 0x0000000000017941 */ /* 0x000fea0003800000 */
.L_x_494:
        /* <DEDUP_REMOVED lines=12> */
.L_x_497:
[----:B------:R-:W-:Y:S05]  /*fa30*/  BSYNC B1 ;  /* 0x0000000000017941 */ /* 0x000fea0003800000 */
.L_x_496:
        /* <DEDUP_REMOVED lines=9> */
.L_x_499:
[----:B------:R-:W-:Y:S05]  /*fad0*/  BSYNC B1 ;  /* 0x0000000000017941 */ /* 0x000fea0003800000 */
.L_x_498:
        /* <DEDUP_REMOVED lines=9> */
.L_x_501:
[----:B------:R-:W-:Y:S05]  /*fb70*/  BSYNC B1 ;  /* 0x0000000000017941 */ /* 0x000fea0003800000 */
.L_x_500:
        /* <DEDUP_REMOVED lines=12> */
.L_x_503:
[----:B------:R-:W-:Y:S05]  /*fc40*/  BSYNC B1 ;  /* 0x0000000000017941 */ /* 0x000fea0003800000 */
.L_x_502:
        /* <DEDUP_REMOVED lines=12> */
.L_x_505:
[----:B------:R-:W-:Y:S05]  /*fd10*/  BSYNC B1 ;  /* 0x0000000000017941 */ /* 0x000fea0003800000 */
.L_x_504:
        /* <DEDUP_REMOVED lines=9> */
.L_x_507:
[----:B------:R-:W-:Y:S05]  /*fdb0*/  BSYNC B1 ;  /* 0x0000000000017941 */ /* 0x000fea0003800000 */
.L_x_506:
        /* <DEDUP_REMOVED lines=9> */
.L_x_509:
[----:B------:R-:W-:Y:S05]  /*fe50*/  BSYNC B1 ;  /* 0x0000000000017941 */ /* 0x000fea0003800000 */
.L_x_508:
        /* <DEDUP_REMOVED lines=12> */
.L_x_511:
[----:B------:R-:W-:Y:S05]  /*ff20*/  BSYNC B1 ;  /* 0x0000000000017941 */ /* 0x000fea0003800000 */
.L_x_510:
        /* <DEDUP_REMOVED lines=12> */
.L_x_513:
[----:B------:R-:W-:Y:S05]  /*fff0*/  BSYNC B1 ;  /* 0x0000000000017941 */ /* 0x000fea0003800000 */
.L_x_512:
        /* <DEDUP_REMOVED lines=9> */
.L_x_515:
[----:B------:R-:W-:Y:S05]  /*10090*/  BSYNC B1 ;  /* 0x0000000000017941 */ /* 0x000fea0003800000 */
.L_x_514:
        /* <DEDUP_REMOVED lines=9> */
.L_x_517:
[----:B------:R-:W-:Y:S05]  /*10130*/  BSYNC B1 ;  /* 0x0000000000017941 */ /* 0x000fea0003800000 */
.L_x_516:
        /* <DEDUP_REMOVED lines=12> */
.L_x_519:
[----:B------:R-:W-:Y:S05]  /*10200*/  BSYNC B1 ;  /* 0x0000000000017941 */ /* 0x000fea0003800000 */
.L_x_518:
        /* <DEDUP_REMOVED lines=12> */
.L_x_521:
[----:B------:R-:W-:Y:S05]  /*102d0*/  BSYNC B1 ;  /* 0x0000000000017941 */ /* 0x000fea0003800000 */
.L_x_520:
        /* <DEDUP_REMOVED lines=9> */
.L_x_523:
[----:B------:R-:W-:Y:S05]  /*10370*/  BSYNC B1 ;  /* 0x0000000000017941 */ /* 0x000fea0003800000 */
.L_x_522:
        /* <DEDUP_REMOVED lines=9> */
.L_x_525:
[----:B------:R-:W-:Y:S05]  /*10410*/  BSYNC B1 ;  /* 0x0000000000017941 */ /* 0x000fea0003800000 */
.L_x_524:
        /* <DEDUP_REMOVED lines=12> */
.L_x_527:
[----:B------:R-:W-:Y:S05]  /*104e0*/  BSYNC B1 ;  /* 0x0000000000017941 */ /* 0x000fea0003800000 */
.L_x_526:
        /* <DEDUP_REMOVED lines=12> */
.L_x_529:
[----:B------:R-:W-:Y:S05]  /*105b0*/  BSYNC B1 ;  /* 0x0000000000017941 */ /* 0x000fea0003800000 */
.L_x_528:
        /* <DEDUP_REMOVED lines=9> */
.L_x_531:
[----:B------:R-:W-:Y:S05]  /*10650*/  BSYNC B1 ;  /* 0x0000000000017941 */ /* 0x000fea0003800000 */
.L_x_530:
        /* <DEDUP_REMOVED lines=9> */
.L_x_533:
[----:B------:R-:W-:Y:S05]  /*106f0*/  BSYNC B1 ;  /* 0x0000000000017941 */ /* 0x000fea0003800000 */
.L_x_532:
[----:B-----5:R-:W-:Y:S01]  /*10700*/  HADD2.F32 R5, -RZ, R3.H0_H0 ;  /* 0x20000003ff057230 */ /* 0x020fe20000004100 */
[----:B------:R-:W-:Y:S01]  /*10710*/  ISETP.GT.AND P1, PT, R0, 0xf9, P1 ;  /* 0x000000f90000780c */ /* 0x000fe20000f24270 */
[----:B0-----:R-:W-:Y:S01]  /*10720*/  @P2 IMAD.MOV.U32 R4, RZ, RZ, R158 ;  /* 0x000000ffff042224 */ /* 0x001fe200078e009e */
[----:B------:R-:W-:Y:S02]  /*10730*/  BSSY B1, `(.L_x_534) ;  /* 0x0000009000017945 */ /* 0x000fe40003800000 */
[----:B------:R-:W-:-:S04]  /*10740*/  FMUL R5, R5, R16 ;  /* 0x0000001005057220 */ /* 0x000fc80000400000 */
[----:B------:R-:W-:-:S05]  /*10750*/  FFMA R5, R150, R2, R5 ;  /* 0x0000000296057223 */ /* 0x000fca0000000005 */
[----:B------:R-:W-:-:S04]  /*10760*/  F2FP.F16.F32.PACK_AB R5, RZ, R5 ;  /* 0x00000005ff05723e */ /* 0x000fc800000000ff */
[----:B-1--4-:R-:W-:Y:S01]  /*10770*/  PRMT R6, R5, 0x7610, R6 ;  /* 0x0000761005067816 */ /* 0x012fe20000000006 */
[----:B------:R-:W-:-:S05]  /*10780*/  @P2 IMAD.MOV.U32 R5, RZ, RZ, R159 ;  /* 0x000000ffff052224 */ /* 0x000fca00078e009f */
[----:B------:R0:W-:Y:S01]  /*10790*/  @P2 STG.E.U16 desc[UR36][R4.64+0x1f0], R6 ;  /* 0x0001f00604002986 */ /* 0x0001e2000c101524 */
[----:B------:R-:W-:Y:S05]  /*107a0*/  @!P1 BRA `(.L_x_535) ;  /* 0x0000000000049947 */ /* 0x000fea0003800000 */
[----:B------:R1:W5:Y:S02]  /*107b0*/  LDG.E.LTC128B.U16 R3, desc[UR36][R12.64+0x1f2] ;  /* 0x0001f2240c037981 */ /* 0x000364000c1e1520 */
.L_x_535:
[----:B------:R-:W-:Y:S05]  /*107c0*/  BSYNC B1 ;  /* 0x0000000000017941 */ /* 0x000fea0003800000 */
.L_x_534:
[----:B------:R-:W-:Y:S05]  /*107d0*/  @!P1 BRA `(.L_x_536) ;  /* 0x0000004c00b09947 */ /* 0x000fea0003800000 */
[----:B-----5:R-:W-:-:S05]  /*107e0*/  HADD2.F32 R3, -RZ, R3.H0_H0 ;  /* 0x20000003ff037230 */ /* 0x020fca0000004100 */
[----:B------:R-:W-:-:S04]  /*107f0*/  FMUL R0, R3, R16 ;  /* 0x0000001003007220 */ /* 0x000fc80000400000 */
[----:B------:R-:W-:-:S05]  /*10800*/  FFMA R0, R151, R2, R0 ;  /* 0x0000000297007223 */ /* 0x000fca0000000000 */
[----:B------:R-:W-:-:S05]  /*10810*/  F2FP.F16.F32.PACK_AB R0, RZ, R0 ;  /* 0x00000000ff00723e */ /* 0x000fca00000000ff */
[----:B------:R4:W-:Y:S01]  /*10820*/  STG.E.U16 desc[UR36][R158.64+0x1f2], R0 ;  /* 0x0001f2009e007986 */ /* 0x0009e2000c101524 */
[----:B------:R-:W-:Y:S05]  /*10830*/  BRA `(.L_x_536) ;  /* 0x0000004c00987947 */ /* 0x000fea0003800000 */
.L_x_29:
[----:B------:R-:W2:Y:S01]  /*10840*/  LDL.LU R3, [R1] ;  /* 0x0000000001037983 */ /* 0x000ea20000300800 */
[----:B------:R-:W-:-:S03]  /*10850*/  ULDC.64 UR4, c[0x0][0x5c0] ;  /* 0x0001700000047ab9 */ /* 0x000fc60000000a00 */
[----:B------:R-:W3:Y:S04]  /*10860*/  LDL.LU R9, [R1+0x60] ;  /* 0x0000600001097983 */ /* 0x000ee80000300800 */
[----:B------:R-:W4:Y:S04]  /*10870*/  LDL.LU R11, [R1+0x8c] ;  /* 0x00008c00010b7983 */ /* 0x000f280000300800 */
[----:B------:R-:W5:Y:S04]  /*10880*/  LDL.LU R235, [R1+0x9c] ;  /* 0x00009c0001eb7983 */ /* 0x000f680000300800 */
        /* <DEDUP_REMOVED lines=75> */
[----:B------:R-:W5:Y:S01]  /*10d40*/  LDL.LU R158, [R1+0x1cc] ;  /* 0x0001cc00019e7983 */ /* 0x000f620000300800 */
[----:B--2---:R-:W-:-:S03]  /*10d50*/  FMUL R3, R3, R2 ;  /* 0x0000000203037220 */ /* 0x004fc60000400000 */
[----:B------:R-:W2:Y:S01]  /*10d60*/  LDL.LU R157, [R1+0x1d0] ;  /* 0x0001d000019d7983 */ /* 0x000ea20000300800 */
[----:B------:R-:W-:-:S03]  /*10d70*/  LEA R4, P0, R6, UR4, 0x1 ;  /* 0x0000000406047c11 */ /* 0x000fc6000f8008ff */
[----:B------:R-:W2:Y:S04]  /*10d80*/  LDL.LU R156, [R1+0x1d4] ;  /* 0x0001d400019c7983 */ /* 0x000ea80000300800 */
[----:B------:R-:W2:Y:S04]  /*10d90*/  LDL.LU R155, [R1+0x1d8] ;  /* 0x0001d800019b7983 */ /* 0x000ea80000300800 */
[----:B------:R-:W2:Y:S04]  /*10da0*/  LDL.LU R154, [R1+0x1dc] ;  /* 0x0001dc00019a7983 */ /* 0x000ea80000300800 */
[----:B------:R-:W2:Y:S01]  /*10db0*/  LDL.LU R153, [R1+0x1e0] ;  /* 0x0001e00001997983 */ /* 0x000ea20000300800 */
[----:B------:R-:W-:-:S03]  /*10dc0*/  LEA.HI.X R5, R6, UR5, R10, 0x1, P0 ;  /* 0x0000000506057c11 */ /* 0x000fc600080f0c0a */
[----:B------:R-:W2:Y:S01]  /*10dd0*/  LDL.LU R152, [R1+0x1e4] ;  /* 0x0001e40001987983 */ /* 0x000ea20000300800 */
[----:B------:R-:W-:-:S03]  /*10de0*/  F2FP.F16.F32.PACK_AB R3, RZ, R3 ;  /* 0x00000003ff03723e */ /* 0x000fc600000000ff */
[----:B------:R-:W2:Y:S04]  /*10df0*/  LDL.LU R23, [R1+0x1e8] ;  /* 0x0001e80001177983 */ /* 0x000ea80000300800 */
[----:B------:R-:W2:Y:S04]  /*10e00*/  LDL.LU R22, [R1+0x1ec] ;  /* 0x0001ec0001167983 */ /* 0x000ea80000300800 */
[----:B------:R-:W2:Y:S04]  /*10e10*/  LDL.LU R21, [R1+0x1f0] ;  /* 0x0001f00001157983 */ /* 0x000ea80000300800 */
[----:B------:R-:W2:Y:S04]  /*10e20*/  LDL.LU R20, [R1+0x1f4] ;  /* 0x0001f40001147983 */ /* 0x000ea80000300800 */
[----:B------:R-:W2:Y:S04]  /*10e30*/  LDL.LU R19, [R1+0x1f8] ;  /* 0x0001f80001137983 */ /* 0x000ea80000300800 */
[----:B------:R-:W2:Y:S04]  /*10e40*/  LDL.LU R18, [R1+0x1fc] ;  /* 0x0001fc0001127983 */ /* 0x000ea80000300800 */
[----:B------:R-:W3:Y:S04]  /*10e50*/  LDL.LU R7, [R1+0x8] ;  /* 0x0000080001077983 */ /* 0x000ee80000300800 */
[----:B------:R-:W4:Y:S04]  /*10e60*/  LDL.LU R6, [R1+0xc] ;  /* 0x00000c0001067983 */ /* 0x000f280000300800 */
[----:B------:R0:W-:Y:S04]  /*10e70*/  @P1 STG.E.U16 desc[UR36][R4.64], R3 ;  /* 0x0000000304001986 */ /* 0x0001e8000c101524 */
[----:B0-----:R-:W5:Y:S01]  /*10e80*/  LDL.LU R3, [R1+0x4] ;  /* 0x0000040001037983 */ /* 0x001f620000300800 */
[----:B------:R-:W-:Y:S01]  /*10e90*/  ISETP.GT.AND P0, PT, R0, 0x1, P3 ;  /* 0x000000010000780c */ /* 0x000fe20001f04270 */
[----:B------:R-:W-:Y:S01]  /*10ea0*/  USHF.L.U32 UR5, UR8, 0x4, URZ ;  /* 0x0000000408057899 */ /* 0x000fe2000800063f */
[----:B------:R-:W-:Y:S01]  /*10eb0*/  ISETP.GT.AND P2, PT, R17, 0x8, PT ;  /* 0x000000081100780c */ /* 0x000fe20003f44270 */
[----:B------:R-:W-:Y:S01]  /*10ec0*/  USHF.L.U64.HI UR4, UR8, 0x4, UR9 ;  /* 0x0000000408047899 */ /* 0x000fe20008010209 */
[----:B---3--:R-:W-:-:S05]  /*10ed0*/  FMUL R7, R7, R2 ;  /* 0x0000000207077220 */ /* 0x008fca0000400000 */
[----:B------:R-:W-:-:S04]  /*10ee0*/  F2FP.F16.F32.PACK_AB R7, RZ, R7 ;  /* 0x00000007ff07723e */ /* 0x000fc800000000ff */
[----:B------:R-:W-:Y:S01]  /*10ef0*/  PRMT R8, R7, 0x7610, R8 ;  /* 0x0000761007087816 */ /* 0x000fe20000000008 */
[----:B-----5:R-:W-:-:S05]  /*10f00*/  FMUL R3, R3, R2 ;  /* 0x0000000203037220 */ /* 0x020fca0000400000 */
[----:B------:R-:W-:-:S05]  /*10f10*/  F2FP.F16.F32.PACK_AB R3, RZ, R3 ;  /* 0x00000003ff03723e */ /* 0x000fca00000000ff */
[----:B------:R4:W-:Y:S01]  /*10f20*/  @P0 STG.E.U16 desc[UR36][R4.64+0x2], R3 ;  /* 0x0000020304000986 */ /* 0x0009e2000c101524 */
[----:B------:R-:W-:Y:S01]  /*10f30*/  ISETP.GT.AND P0, PT, R0, RZ, P2 ;  /* 0x000000ff0000720c */ /* 0x000fe20001704270 */
[----:B----4-:R-:W-:Y:S01]  /*10f40*/  FMUL R3, R6, R2 ;  /* 0x0000000206037220 */ /* 0x010fe20000400000 */
[----:B------:R-:W-:-:S04]  /*10f50*/  IADD3 R6, P1, R4, UR5, RZ ;  /* 0x0000000504067c10 */ /* 0x000fc8000ff3e0ff */
[----:B------:R-:W-:Y:S02]  /*10f60*/  IADD3.X R7, R5, UR4, RZ, P1, !PT ;  /* 0x0000000405077c10 */ /* 0x000fe40008ffe4ff */
[----:B------:R-:W-:-:S05]  /*10f70*/  F2FP.F16.F32.PACK_AB R3, RZ, R3 ;  /* 0x00000003ff03723e */ /* 0x000fca00000000ff */
[----:B------:R0:W-:Y:S01]  /*10f80*/  @P0 STG.E.U16 desc[UR36][R6.64], R8 ;  /* 0x0000000806000986 */ /* 0x0001e2000c101524 */
[----:B------:R-:W-:-:S03]  /*10f90*/  ISETP.GT.AND P0, PT, R0, 0x1, P2 ;  /* 0x000000010000780c */ /* 0x000fc60001704270 */
[----:B0-----:R-:W3:Y:S10]  /*10fa0*/  LDL.LU R8, [R1+0x50] ;  /* 0x0000500001087983 */ /* 0x001ef40000300800 */
[----:B------:R0:W-:Y:S04]  /*10fb0*/  @P0 STG.E.U16 desc[UR36][R6.64+0x2], R3 ;  /* 0x0000020306000986 */ /* 0x0001e8000c101524 */
[----:B0-----:R-:W4:Y:S01]  /*10fc0*/  LDL.LU R3, [R1+0x10] ;  /* 0x0000100001037983 */ /* 0x001f220000300800 */
[----:B------:R-:W-:Y:S01]  /*10fd0*/  ISETP.GT.AND P0, PT, R0, 0x8, P3 ;  /* 0x000000080000780c */ /* 0x000fe20001f04270 */
[----:B----4-:R-:W-:-:S05]  /*10fe0*/  FMUL R3, R3, R2 ;  /* 0x0000000203037220 */ /* 0x010fca0000400000 */
[----:B------:R-:W-:-:S07]  /*10ff0*/  F2FP.F16.F32.PACK_AB R3, RZ, R3 ;  /* 0x00000003ff03723e */ /* 0x000fce00000000ff */
        /* <DEDUP_REMOVED lines=73> */
[----:B---3--:R-:W-:-:S05]  /*11490*/  FMUL R8, R8, R2 ;  /* 0x0000000208087220 */ /* 0x008fca0000400000 */
[----:B------:R-:W-:Y:S01]  /*114a0*/  F2FP.F16.F32.PACK_AB R8, RZ, R8 ;  /* 0x00000008ff08723e */ /* 0x000fe200000000ff */
[----:B----4-:R-:W-:-:S05]  /*114b0*/  FMUL R3, R3, R2 ;  /* 0x0000000203037220 */ /* 0x010fca0000400000 */
[----:B------:R-:W-:-:S05]  /*114c0*/  F2FP.F16.F32.PACK_AB R3, RZ, R3 ;  /* 0x00000003ff03723e */ /* 0x000fca00000000ff */
[----:B------:R0:W-:Y:S01]  /*114d0*/  @P0 STG.E.U16 desc[UR36][R6.64+0x42], R3 ;  /* 0x0000420306000986 */ /* 0x0001e2000c101524 */
[----:B------:R-:W-:-:S03]  /*114e0*/  ISETP.GT.AND P0, PT, R0, 0x28, P3 ;  /* 0x000000280000780c */ /* 0x000fc60001f04270 */
[----:B0-----:R-:W3:Y:S01]  /*114f0*/  LDL.LU R3, [R1+0x54] ;  /* 0x0000540001037983 */ /* 0x001ee20000300800 */
[----:B------:R-:W-:-:S09]  /*11500*/  ISETP.GT.AND P1, PT, R0, 0x29, P3 ;  /* 0x000000290000780c */ /* 0x000fd20001f24270 */
[----:B------:R0:W-:Y:S04]  /*11510*/  @P0 STG.E.U16 desc[UR36][R4.64+0x50], R8 ;  /* 0x0000500804000986 */ /* 0x0001e8000c101524 */
[----:B0-----:R-:W4:Y:S01]  /*11520*/  LDL.LU R8, [R1+0x58] ;  /* 0x0000580001087983 */ /* 0x001f220000300800 */
[----:B---3--:R-:W-:-:S05]  /*11530*/  FMUL R3, R3, R2 ;  /* 0x0000000203037220 */ /* 0x008fca0000400000 */
[----:B------:R-:W-:-:S05]  /*11540*/  F2FP.F16.F32.PACK_AB R3, RZ, R3 ;  /* 0x00000003ff03723e */ /* 0x000fca00000000ff */
[----:B------:R0:W-:Y:S01]  /*11550*/  @P1 STG.E.U16 desc[UR36][R4.64+0x52], R3 ;  /* 0x0000520304001986 */ /* 0x0001e2000c101524 */
[----:B----4-:R-:W-:-:S05]  /*11560*/  FMUL R8, R8, R2 ;  /* 0x0000000208087220 */ /* 0x010fca0000400000 */
[----:B------:R-:W-:Y:S01]  /*11570*/  F2FP.F16.F32.PACK_AB R8, RZ, R8 ;  /* 0x00000008ff08723e */ /* 0x000fe200000000ff */
[----:B0-----:R-:W3:Y:S03]  /*11580*/  LDL.LU R3, [R1+0x5c] ;  /* 0x00005c0001037983 */ /* 0x001ee60000300800 */
[----:B------:R-:W-:Y:S02]  /*11590*/  PRMT R10, R8, 0x7610, R10 ;  /* 0x00007610080a7816 */ /* 0x000fe4000000000a */
[----:B------:R-:W4:Y:S01]  /*115a0*/  LDL.LU R8, [R1+0x64] ;  /* 0x0000640001087983 */ /* 0x000f220000300800 */
[C---:B------:R-:W-:Y:S02]  /*115b0*/  ISETP.GT.AND P1, PT, R0.reuse, 0x28, P2 ;  /* 0x000000280000780c */ /* 0x040fe40001724270 */
[C---:B------:R-:W-:Y:S02]  /*115c0*/  ISETP.GT.AND P4, PT, R0.reuse, 0x29, P2 ;  /* 0x000000290000780c */ /* 0x040fe40001784270 */
[C---:B------:R-:W-:Y:S01]  /*115d0*/  ISETP.GT.AND P5, PT, R0.reuse, 0x30, P3 ;  /* 0x000000300000780c */ /* 0x040fe20001fa4270 */
[----:B------:R-:W-:Y:S01]  /*115e0*/  FMUL R9, R9, R2 ;  /* 0x0000000209097220 */ /* 0x000fe20000400000 */
[----:B------:R-:W-:-:S04]  /*115f0*/  ISETP.GT.AND P0, PT, R0, 0x31, P3 ;  /* 0x000000310000780c */ /* 0x000fc80001f04270 */
[----:B------:R-:W-:-:S03]  /*11600*/  F2FP.F16.F32.PACK_AB R9, RZ, R9 ;  /* 0x00000009ff09723e */ /* 0x000fc600000000ff */
[----:B------:R0:W-:Y:S04]  /*11610*/  @P1 STG.E.U16 desc[UR36][R6.64+0x50], R10 ;  /* 0x0000500a06001986 */ /* 0x0001e8000c101524 */
[----:B0-----:R-:W5:Y:S01]  /*11620*/  LDL.LU R10, [R1+0x74] ;  /* 0x00007400010a7983 */ /* 0x001f620000300800 */
[----:B---3--:R-:W-:-:S05]  /*11630*/  FMUL R3, R3, R2 ;  /* 0x0000000203037220 */ /* 0x008fca0000400000 */
[----:B------:R-:W-:Y:S01]  /*11640*/  F2FP.F16.F32.PACK_AB R3, RZ, R3 ;  /* 0x00000003ff03723e */ /* 0x000fe200000000ff */
[----:B----4-:R-:W-:-:S04]  /*11650*/  FMUL R8, R8, R2 ;  /* 0x0000000208087220 */ /* 0x010fc80000400000 */
[----:B------:R0:W-:Y:S04]  /*11660*/  @P4 STG.E.U16 desc[UR36][R6.64+0x52], R3 ;  /* 0x0000520306004986 */ /* 0x0001e8000c101524 */
[----:B------:R1:W-:Y:S01]  /*11670*/  @P5 STG.E.U16 desc[UR36][R4.64+0x60], R9 ;  /* 0x0000600904005986 */ /* 0x0003e2000c101524 */
[----:B0-----:R-:W-:-:S03]  /*11680*/  F2FP.F16.F32.PACK_AB R3, RZ, R8 ;  /* 0x00000008ff03723e */ /* 0x001fc600000000ff */
[----:B------:R-:W3:Y:S01]  /*11690*/  LDL.LU R8, [R1+0x68] ;  /* 0x0000680001087983 */ /* 0x000ee20000300800 */
[----:B-1----:R-:W-:-:S03]  /*116a0*/  PRMT R9, R3, 0x7610, R9 ;  /* 0x0000761003097816 */ /* 0x002fc60000000009 */
[----:B------:R-:W4:Y:S04]  /*116b0*/  LDL.LU R3, [R1+0x6c] ;  /* 0x00006c0001037983 */ /* 0x000f280000300800 */
[----:B------:R0:W-:Y:S04]  /*116c0*/  @P0 STG.E.U16 desc[UR36][R4.64+0x62], R9 ;  /* 0x0000620904000986 */ /* 0x0001e8000c101524 */
[----:B0-----:R-:W2:Y:S01]  /*116d0*/  LDL.LU R9, [R1+0x70] ;  /* 0x0000700001097983 */ /* 0x001ea20000300800 */
[----:B------:R-:W-:Y:S01]  /*116e0*/  ISETP.GT.AND P1, PT, R0, 0x30, P2 ;  /* 0x000000300000780c */ /* 0x000fe20001724270 */
[----:B---3--:R-:W-:-:S05]  /*116f0*/  FMUL R8, R8, R2 ;  /* 0x0000000208087220 */ /* 0x008fca0000400000 */
[----:B------:R-:W-:-:S07]  /*11700*/  F2FP.F16.F32.PACK_AB R8, RZ, R8 ;  /* 0x00000008ff08723e */ /* 0x000fce00000000ff */
[----:B------:R0:W-:Y:S01]  /*11710*/  @P1 STG.E.U16 desc[UR36][R6.64+0x60], R8 ;  /* 0x0000600806001986 */ /* 0x0001e2000c101524 */
[----:B--2---:R-:W-:-:S05]  /*11720*/  FMUL R9, R9, R2 ;  /* 0x0000000209097220 */ /* 0x004fca0000400000 */
[----:B0-----:R-:W-:-:S04]  /*11730*/  F2FP.F16.F32.PACK_AB R8, RZ, R9 ;  /* 0x00000009ff08723e */ /* 0x001fc800000000ff */
[----:B------:R-:W-:Y:S02]  /*11740*/  PRMT R9, R8, 0x7610, R9 ;  /* 0x0000761008097816 */ /* 0x000fe40000000009 */
[----:B------:R-:W2:Y:S01]  /*11750*/  LDL.LU R8, [R1+0x78] ;  /* 0x0000780001087983 */ /* 0x000ea20000300800 */
[----:B------:R-:W-:Y:S01]  /*11760*/  ISETP.GT.AND P4, PT, R0, 0x31, P2 ;  /* 0x000000310000780c */ /* 0x000fe20001784270 */
[-C--:B----4-:R-:W-:Y:S01]  /*11770*/  FMUL R3, R3, R2.reuse ;  /* 0x0000000203037220 */ /* 0x090fe20000400000 */
[----:B-----5:R-:W-:Y:S01]  /*11780*/  FMUL R10, R10, R2 ;  /* 0x000000020a0a7220 */ /* 0x020fe20000400000 */
[----:B------:R-:W-:-:S03]  /*11790*/  ISETP.GT.AND P5, PT, R0, 0x38, P3 ;  /* 0x000000380000780c */ /* 0x000fc60001fa4270 */
[----:B------:R-:W-:Y:S02]  /*117a0*/  F2FP.F16.F32.PACK_AB R3, RZ, R3 ;  /* 0x00000003ff03723e */ /* 0x000fe400000000ff */
[----:B------:R-:W-:-:S05]  /*117b0*/  ISETP.GT.AND P6, PT, R0, 0x39, P3 ;  /* 0x000000390000780c */ /* 0x000fca0001fc4270 */
[----:B------:R0:W-:Y:S04]  /*117c0*/  @P4 STG.E.U16 desc[UR36][R6.64+0x62], R3 ;  /* 0x0000620306004986 */ /* 0x0001e8000c101524 */
[----:B------:R1:W-:Y:S01]  /*117d0*/  @P5 STG.E.U16 desc[UR36][R4.64+0x70], R9 ;  /* 0x0000700904005986 */ /* 0x0003e2000c101524 */
[----:B0-----:R-:W-:-:S04]  /*117e0*/  F2FP.F16.F32.PACK_AB R3, RZ, R10 ;  /* 0x0000000aff03723e */ /* 0x001fc800000000ff */
[----:B------:R-:W-:Y:S01]  /*117f0*/  PRMT R10, R3, 0x7610, R10 ;  /* 0x00007610030a7816 */ /* 0x000fe2000000000a */
[----:B-1----:R-:W3:Y:S04]  /*11800*/  LDL.LU R9, [R1+0x7c] ;  /* 0x00007c0001097983 */ /* 0x002ee80000300800 */
[----:B------:R0:W-:Y:S01]  /*11810*/  @P6 STG.E.U16 desc[UR36][R4.64+0x72], R10 ;  /* 0x0000720a04006986 */ /* 0x0001e2000c101524 */
[----:B--2---:R-:W-:-:S05]  /*11820*/  FMUL R8, R8, R2 ;  /* 0x0000000208087220 */ /* 0x004fca0000400000 */
[----:B------:R-:W-:Y:S02]  /*11830*/  F2FP.F16.F32.PACK_AB R3, RZ, R8 ;  /* 0x00000008ff03723e */ /* 0x000fe400000000ff */
[----:B------:R-:W2:Y:S02]  /*11840*/  LDL.LU R8, [R1+0x80] ;  /* 0x0000800001087983 */ /* 0x000ea40000300800 */
[----:B0-----:R-:W-:Y:S02]  /*11850*/  PRMT R10, R3, 0x7610, R10 ;  /* 0x00007610030a7816 */ /* 0x001fe4000000000a */
[----:B------:R-:W4:Y:S01]  /*11860*/  LDL.LU R3, [R1+0x84] ;  /* 0x0000840001037983 */ /* 0x000f220000300800 */
[----:B------:R-:W-:-:S13]  /*11870*/  ISETP.GT.AND P0, PT, R0, 0x38, P2 ;  /* 0x000000380000780c */ /* 0x000fda0001704270 */
[----:B------:R0:W-:Y:S01]  /*11880*/  @P0 STG.E.U16 desc[UR36][R6.64+0x70], R10 ;  /* 0x0000700a06000986 */ /* 0x0001e2000c101524 */
[-C--:B--2---:R-:W-:Y:S01]  /*11890*/  FMUL R8, R8, R2.reuse ;  /* 0x0000000208087220 */ /* 0x084fe20000400000 */
[----:B----4-:R-:W-:-:S04]  /*118a0*/  FMUL R3, R3, R2 ;  /* 0x0000000203037220 */ /* 0x010fc80000400000 */
[----:B0-----:R-:W-:Y:S02]  /*118b0*/  F2FP.F16.F32.PACK_AB R10, RZ, R8 ;  /* 0x00000008ff0a723e */ /* 0x001fe400000000ff */
[----:B------:R-:W-:Y:S02]  /*118c0*/  F2FP.F16.F32.PACK_AB R8, RZ, R3 ;  /* 0x00000003ff08723e */ /* 0x000fe400000000ff */
[----:B------:R-:W2:Y:S01]  /*118d0*/  LDL.LU R3, [R1+0x88] ;  /* 0x0000880001037983 */ /* 0x000ea20000300800 */
[----:B------:R-:W-:Y:S01]  /*118e0*/  ISETP.GT.AND P1, PT, R0, 0x39, P2 ;  /* 0x000000390000780c */ /* 0x000fe20001724270 */
[----:B---3--:R-:W-:-:S05]  /*118f0*/  FMUL R9, R9, R2 ;  /* 0x0000000209097220 */ /* 0x008fca0000400000 */
[----:B------:R-:W-:-:S07]  /*11900*/  F2FP.F16.F32.PACK_AB R9, RZ, R9 ;  /* 0x00000009ff09723e */ /* 0x000fce00000000ff */
[----:B------:R0:W-:Y:S04]  /*11910*/  @P1 STG.E.U16 desc[UR36][R6.64+0x72], R9 ;  /* 0x0000720906001986 */ /* 0x0001e8000c101524 */
[----:B0-----:R-:W3:Y:S01]  /*11920*/  LDL.LU R9, [R1+0x94] ;  /* 0x0000940001097983 */ /* 0x001ee20000300800 */
[----:B--2---:R-:W-:-:S05]  /*11930*/  FMUL R3, R3, R2 ;  /* 0x0000000203037220 */ /* 0x004fca0000400000 */
[----:B------:R-:W-:-:S04]  /*11940*/  F2FP.F16.F32.PACK_AB R3, RZ, R3 ;  /* 0x00000003ff03723e */ /* 0x000fc800000000ff */
[----:B------:R-:W-:Y:S02]  /*11950*/  PRMT R12, R3, 0x7610, R12 ;  /* 0x00007610030c7816 */ /* 0x000fe4000000000c */
[----:B------:R-:W2:Y:S01]  /*11960*/  LDL.LU R3, [R1+0x90] ;  /* 0x0000900001037983 */ /* 0x000ea20000300800 */
[----:B------:R-:W-:-:S13]  /*11970*/  ISETP.GT.AND P4, PT, R0, 0x40, P3 ;  /* 0x000000400000780c */ /* 0x000fda0001f84270 */
[----:B------:R0:W-:Y:S01]  /*11980*/  @P4 STG.E.U16 desc[UR36][R4.64+0x80], R10 ;  /* 0x0000800a04004986 */ /* 0x0001e2000c101524 */
[----:B--2---:R-:W-:-:S05]  /*11990*/  FMUL R3, R3, R2 ;  /* 0x0000000203037220 */ /* 0x004fca0000400000 */
[----:B0-----:R-:W-:Y:S02]  /*119a0*/  F2FP.F16.F32.PACK_AB R10, RZ, R3 ;  /* 0x00000003ff0a723e */ /* 0x001fe400000000ff */
[----:B------:R-:W2:Y:S01]  /*119b0*/  LDL.LU R3, [R1+0x98] ;  /* 0x0000980001037983 */ /* 0x000ea20000300800 */
[C---:B------:R-:W-:Y:S02]  /*119c0*/  ISETP.GT.AND P5, PT, R0.reuse, 0x41, P3 ;  /* 0x000000410000780c */ /* 0x040fe40001fa4270 */
[C---:B------:R-:W-:Y:S01]  /*119d0*/  ISETP.GT.AND P0, PT, R0.reuse, 0x40, P2 ;  /* 0x000000400000780c */ /* 0x040fe20001704270 */
[-C--:B---3--:R-:W-:Y:S01]  /*119e0*/  FMUL R9, R9, R2.reuse ;  /* 0x0000000209097220 */ /* 0x088fe20000400000 */
[C---:B------:R-:W-:Y:S01]  /*119f0*/  ISETP.GT.AND P1, PT, R0.reuse, 0x41, P2 ;  /* 0x000000410000780c */ /* 0x040fe20001724270 */
[----:B------:R-:W-:Y:S01]  /*11a00*/  FMUL R11, R11, R2 ;  /* 0x000000020b0b7220 */ /* 0x000fe20000400000 */
[----:B------:R-:W-:Y:S02]  /*11a10*/  ISETP.GT.AND P4, PT, R0, 0x48, P3 ;  /* 0x000000480000780c */ /* 0x000fe40001f84270 */
[----:B------:R-:W-:-:S05]  /*11a20*/  F2FP.F16.F32.PACK_AB R9, RZ, R9 ;  /* 0x00000009ff09723e */ /* 0x000fca00000000ff */
[----:B------:R0:W-:Y:S01]  /*11a30*/  @P5 STG.E.U16 desc[UR36][R4.64+0x82], R8 ;  /* 0x0000820804005986 */ /* 0x0001e2000c101524 */
[----:B------:R-:W-:-:S03]  /*11a40*/  ISETP.GT.AND P5, PT, R0, 0x49, P3 ;  /* 0x000000490000780c */ /* 0x000fc60001fa4270 */
[----:B------:R1:W-:Y:S01]  /*11a50*/  @P0 STG.E.U16 desc[UR36][R6.64+0x80], R12 ;  /* 0x0000800c06000986 */ /* 0x0003e2000c101524 */
[----:B------:R-:W-:Y:S02]  /*11a60*/  ISETP.GT.AND P0, PT, R0, 0x48, P2 ;  /* 0x000000480000780c */ /* 0x000fe40001704270 */
[----:B------:R-:W-:Y:S02]  /*11a70*/  F2FP.F16.F32.PACK_AB R11, RZ, R11 ;  /* 0x0000000bff0b723e */ /* 0x000fe400000000ff */
[----:B0-----:R-:W-:-:S03]  /*11a80*/  PRMT R8, R10, 0x7610, R8 ;  /* 0x000076100a087816 */ /* 0x001fc60000000008 */
[----:B------:R-:W-:Y:S01]  /*11a90*/  @P1 STG.E.U16 desc[UR36][R6.64+0x82], R11 ;  /* 0x0000820b06001986 */ /* 0x000fe2000c101524 */
[----:B-1----:R-:W-:Y:S02]  /*11aa0*/  PRMT R12, R9, 0x7610, R12 ;  /* 0x00007610090c7816 */ /* 0x002fe4000000000c */
[C---:B------:R-:W-:Y:S01]  /*11ab0*/  ISETP.GT.AND P1, PT, R0.reuse, 0x49, P2 ;  /* 0x000000490000780c */ /* 0x040fe20001724270 */
[----:B------:R0:W-:Y:S01]  /*11ac0*/  @P4 STG.E.U16 desc[UR36][R4.64+0x90], R8 ;  /* 0x0000900804004986 */ /* 0x0001e2000c101524 */
[----:B------:R-:W-:-:S03]  /*11ad0*/  ISETP.GT.AND P4, PT, R0, 0x50, P3 ;  /* 0x000000500000780c */ /* 0x000fc60001f84270 */
[----:B------:R1:W-:Y:S01]  /*11ae0*/  @P5 STG.E.U16 desc[UR36][R4.64+0x92], R12 ;  /* 0x0000920c04005986 */ /* 0x0003e2000c101524 */
[----:B0-----:R-:W-:Y:S01]  /*11af0*/  FMUL R8, R233, R2 ;  /* 0x00000002e9087220 */ /* 0x001fe20000400000 */
[----:B------:R-:W-:-:S04]  /*11b00*/  ISETP.GT.AND P5, PT, R0, 0x51, P3 ;  /* 0x000000510000780c */ /* 0x000fc80001fa4270 */
[----:B------:R-:W-:-:S04]  /*11b10*/  F2FP.F16.F32.PACK_AB R8, RZ, R8 ;  /* 0x00000008ff08723e */ /* 0x000fc800000000ff */
[----:B-1----:R-:W-:Y:S02]  /*11b20*/  PRMT R12, R8, 0x7610, R12 ;  /* 0x00007610080c7816 */ /* 0x002fe4000000000c */
[----:B------:R-:W-:Y:S01]  /*11b30*/  ISETP.GT.AND P6, PT, R0, 0x71, P3 ;  /* 0x000000710000780c */ /* 0x000fe20001fc4270 */
[----:B--2---:R-:W-:-:S05]  /*11b40*/  FMUL R3, R3, R2 ;  /* 0x0000000203037220 */ /* 0x004fca0000400000 */
[----:B------:R-:W-:Y:S01]  /*11b50*/  F2FP.F16.F32.PACK_AB R10, RZ, R3 ;  /* 0x00000003ff0a723e */ /* 0x000fe200000000ff */
[----:B------:R-:W-:-:S05]  /*11b60*/  FMUL R3, R235, R2 ;  /* 0x00000002eb037220 */ /* 0x000fca0000400000 */
[----:B------:R-:W-:Y:S01]  /*11b70*/  F2FP.F16.F32.PACK_AB R9, RZ, R3 ;  /* 0x00000003ff09723e */ /* 0x000fe200000000ff */
[-C--:B------:R-:W-:Y:S01]  /*11b80*/  FMUL R3, R234, R2.reuse ;  /* 0x00000002ea037220 */ /* 0x080fe20000400000 */
[----:B------:R0:W-:Y:S04]  /*11b90*/  @P0 STG.E.U16 desc[UR36][R6.64+0x90], R10 ;  /* 0x0000900a06000986 */ /* 0x0001e8000c101524 */
[----:B------:R-:W-:Y:S02]  /*11ba0*/  F2FP.F16.F32.PACK_AB R3, RZ, R3 ;  /* 0x00000003ff03723e */ /* 0x000fe400000000ff */
[----:B------:R-:W-:Y:S01]  /*11bb0*/  PRMT R11, R9, 0x7610, R11 ;  /* 0x00007610090b7816 */ /* 0x000fe2000000000b */
[-C--:B------:R-:W-:Y:S01]  /*11bc0*/  FMUL R9, R232, R2.reuse ;  /* 0x00000002e8097220 */ /* 0x080fe20000400000 */
[----:B0-----:R-:W-:Y:S01]  /*11bd0*/  PRMT R10, R3, 0x7610, R10 ;  /* 0x00007610030a7816 */ /* 0x001fe2000000000a */
[----:B------:R-:W-:-:S02]  /*11be0*/  FMUL R3, R231, R2 ;  /* 0x00000002e7037220 */ /* 0x000fc40000400000 */
[----:B------:R0:W-:Y:S01]  /*11bf0*/  @P1 STG.E.U16 desc[UR36][R6.64+0x92], R11 ;  /* 0x0000920b06001986 */ /* 0x0001e2000c101524 */
[----:B------:R-:W-:Y:S02]  /*11c00*/  ISETP.GT.AND P1, PT, R0, 0x50, P2 ;  /* 0x000000500000780c */ /* 0x000fe40001724270 */
[----:B------:R-:W-:Y:S02]  /*11c10*/  F2FP.F16.F32.PACK_AB R9, RZ, R9 ;  /* 0x00000009ff09723e */ /* 0x000fe400000000ff */
[----:B------:R-:W-:Y:S01]  /*11c20*/  F2FP.F16.F32.PACK_AB R8, RZ, R3 ;  /* 0x00000003ff08723e */ /* 0x000fe200000000ff */
[----:B------:R-:W-:Y:S01]  /*11c30*/  FMUL R3, R230, R2 ;  /* 0x00000002e6037220 */ /* 0x000fe20000400000 */
[C---:B------:R-:W-:Y:S01]  /*11c40*/  ISETP.GT.AND P0, PT, R0.reuse, 0x51, P2 ;  /* 0x000000510000780c */ /* 0x040fe20001704270 */
[----:B------:R1:W-:Y:S01]  /*11c50*/  @P4 STG.E.U16 desc[UR36][R4.64+0xa0], R10 ;  /* 0x0000a00a04004986 */ /* 0x0003e2000c101524 */
[----:B------:R-:W-:Y:S02]  /*11c60*/  ISETP.GT.AND P4, PT, R0, 0x58, P3 ;  /* 0x000000580000780c */ /* 0x000fe40001f84270 */
[----:B0-----:R-:W-:-:S02]  /*11c70*/  PRMT R11, R9, 0x7610, R11 ;  /* 0x00007610090b7816 */ /* 0x001fc4000000000b */
[----:B------:R-:W-:Y:S01]  /*11c80*/  F2FP.F16.F32.PACK_AB R9, RZ, R3 ;  /* 0x00000003ff09723e */ /* 0x000fe200000000ff */
[-C--:B------:R-:W-:Y:S01]  /*11c90*/  FMUL R3, R228, R2.reuse ;  /* 0x00000002e4037220 */ /* 0x080fe20000400000 */
[----:B------:R-:W-:Y:S01]  /*11ca0*/  PRMT R13, R8, 0x7610, R13 ;  /* 0x00007610080d7816 */ /* 0x000fe2000000000d */
[----:B------:R-:W-:Y:S01]  /*11cb0*/  FMUL R8, R229, R2 ;  /* 0x00000002e5087220 */ /* 0x000fe20000400000 */
[----:B------:R-:W-:Y:S01]  /*11cc0*/  @P5 STG.E.U16 desc[UR36][R4.64+0xa2], R12 ;  /* 0x0000a20c04005986 */ /* 0x000fe2000c101524 */
[----:B------:R-:W-:Y:S02]  /*11cd0*/  ISETP.GT.AND P5, PT, R0, 0x59, P3 ;  /* 0x000000590000780c */ /* 0x000fe40001fa4270 */
[----:B------:R-:W-:Y:S01]  /*11ce0*/  F2FP.F16.F32.PACK_AB R3, RZ, R3 ;  /* 0x00000003ff03723e */ /* 0x000fe200000000ff */
[----:B------:R0:W-:Y:S01]  /*11cf0*/  @P1 STG.E.U16 desc[UR36][R6.64+0xa0], R11 ;  /* 0x0000a00b06001986 */ /* 0x0001e2000c101524 */
[----:B-1----:R-:W-:Y:S01]  /*11d00*/  F2FP.F16.F32.PACK_AB R10, RZ, R8 ;  /* 0x00000008ff0a723e */ /* 0x002fe200000000ff */
[----:B------:R-:W-:-:S02]  /*11d10*/  FMUL R8, R227, R2 ;  /* 0x00000002e3087220 */ /* 0x000fc40000400000 */
[----:B------:R-:W-:Y:S01]  /*11d20*/  @P0 STG.E.U16 desc[UR36][R6.64+0xa2], R13 ;  /* 0x0000a20d06000986 */ /* 0x000fe2000c101524 */
[C---:B------:R-:W-:Y:S02]  /*11d30*/  ISETP.GT.AND P0, PT, R0.reuse, 0x58, P2 ;  /* 0x000000580000780c */ /* 0x040fe40001704270 */
[C---:B------:R-:W-:Y:S01]  /*11d40*/  ISETP.GT.AND P1, PT, R0.reuse, 0x59, P2 ;  /* 0x000000590000780c */ /* 0x040fe20001724270 */
[----:B------:R1:W-:Y:S01]  /*11d50*/  @P4 STG.E.U16 desc[UR36][R4.64+0xb0], R9 ;  /* 0x0000b00904004986 */ /* 0x0003e2000c101524 */
[----:B------:R-:W-:Y:S02]  /*11d60*/  ISETP.GT.AND P4, PT, R0, 0x60, P3 ;  /* 0x000000600000780c */ /* 0x000fe40001f84270 */
[----:B0-----:R-:W-:Y:S01]  /*11d70*/  PRMT R11, R3, 0x7610, R11 ;  /* 0x00007610030b7816 */ /* 0x001fe2000000000b */
[----:B------:R-:W-:Y:S01]  /*11d80*/  FMUL R3, R226, R2 ;  /* 0x00000002e2037220 */ /* 0x000fe20000400000 */
[----:B------:R-:W-:Y:S01]  /*11d90*/  F2FP.F16.F32.PACK_AB R8, RZ, R8 ;  /* 0x00000008ff08723e */ /* 0x000fe200000000ff */
[----:B------:R0:W-:Y:S03]  /*11da0*/  @P5 STG.E.U16 desc[UR36][R4.64+0xb2], R10 ;  /* 0x0000b20a04005986 */ /* 0x0001e6000c101524 */
[----:B-1----:R-:W-:Y:S01]  /*11db0*/  F2FP.F16.F32.PACK_AB R9, RZ, R3 ;  /* 0x00000003ff09723e */ /* 0x002fe200000000ff */
[-C--:B------:R-:W-:Y:S01]  /*11dc0*/  FMUL R3, R225, R2.reuse ;  /* 0x00000002e1037220 */ /* 0x080fe20000400000 */
[----:B------:R-:W-:Y:S01]  /*11dd0*/  PRMT R12, R8, 0x7610, R12 ;  /* 0x00007610080c7816 */ /* 0x000fe2000000000c */
[----:B------:R-:W-:Y:S01]  /*11de0*/  FMUL R8, R224, R2 ;  /* 0x00000002e0087220 */ /* 0x000fe20000400000 */
[----:B------:R1:W-:Y:S01]  /*11df0*/  @P0 STG.E.U16 desc[UR36][R6.64+0xb0], R11 ;  /* 0x0000b00b06000986 */ /* 0x0003e2000c101524 */
[----:B0-----:R-:W-:-:S02]  /*11e00*/  PRMT R10, R9, 0x7610, R10 ;  /* 0x00007610090a7816 */ /* 0x001fc4000000000a */
[----:B------:R-:W-:Y:S01]  /*11e10*/  F2FP.F16.F32.PACK_AB R3, RZ, R3 ;  /* 0x00000003ff03723e */ /* 0x000fe200000000ff */
[----:B------:R0:W-:Y:S01]  /*11e20*/  @P1 STG.E.U16 desc[UR36][R6.64+0xb2], R12 ;  /* 0x0000b20c06001986 */ /* 0x0001e2000c101524 */
[C---:B------:R-:W-:Y:S01]  /*11e30*/  ISETP.GT.AND P5, PT, R0.reuse, 0x61, P3 ;  /* 0x000000610000780c */ /* 0x040fe20001fa4270 */
[-C--:B------:R-:W-:Y:S01]  /*11e40*/  FMUL R9, R223, R2.reuse ;  /* 0x00000002df097220 */ /* 0x080fe20000400000 */
[C---:B------:R-:W-:Y:S01]  /*11e50*/  ISETP.GT.AND P1, PT, R0.reuse, 0x60, P2 ;  /* 0x000000600000780c */ /* 0x040fe20001724270 */
[----:B------:R-:W-:Y:S01]  /*11e60*/  @P4 STG.E.U16 desc[UR36][R4.64+0xc0], R10 ;  /* 0x0000c00a04004986 */ /* 0x000fe2000c101524 */
[----:B------:R-:W-:Y:S02]  /*11e70*/  ISETP.GT.AND P4, PT, R0, 0x61, P2 ;  /* 0x000000610000780c */ /* 0x000fe40001784270 */
[----:B-1----:R-:W-:Y:S01]  /*11e80*/  PRMT R11, R3, 0x7610, R11 ;  /* 0x00007610030b7816 */ /* 0x002fe2000000000b */
[----:B------:R-:W-:Y:S01]  /*11e90*/  FMUL R3, R222, R2 ;  /* 0x00000002de037220 */ /* 0x000fe20000400000 */
[----:B------:R-:W-:-:S02]  /*11ea0*/  F2FP.F16.F32.PACK_AB R8, RZ, R8 ;  /* 0x00000008ff08723e */ /* 0x000fc400000000ff */
[----:B------:R-:W-:Y:S02]  /*11eb0*/  F2FP.F16.F32.PACK_AB R9, RZ, R9 ;  /* 0x00000009ff09723e */ /* 0x000fe400000000ff */
[----:B0-----:R-:W-:Y:S02]  /*11ec0*/  PRMT R12, R8, 0x7610, R12 ;  /* 0x00007610080c7816 */ /* 0x001fe4000000000c */
[----:B------:R-:W-:Y:S01]  /*11ed0*/  F2FP.F16.F32.PACK_AB R8, RZ, R3 ;  /* 0x00000003ff08723e */ /* 0x000fe200000000ff */
[-C--:B------:R-:W-:Y:S01]  /*11ee0*/  FMUL R3, R221, R2.reuse ;  /* 0x00000002dd037220 */ /* 0x080fe20000400000 */
[----:B------:R-:W-:Y:S01]  /*11ef0*/  PRMT R13, R9, 0x7610, R13 ;  /* 0x00007610090d7816 */ /* 0x000fe2000000000d */
[----:B------:R0:W-:Y:S01]  /*11f00*/  @P5 STG.E.U16 desc[UR36][R4.64+0xc2], R11 ;  /* 0x0000c20b04005986 */ /* 0x0001e2000c101524 */
[----:B------:R-:W-:Y:S02]  /*11f10*/  ISETP.GT.AND P0, PT, R0, 0x68, P3 ;  /* 0x000000680000780c */ /* 0x000fe40001f04270 */
[----:B------:R-:W-:Y:S01]  /*11f20*/  F2FP.F16.F32.PACK_AB R9, RZ, R3 ;  /* 0x00000003ff09723e */ /* 0x000fe200000000ff */
[----:B------:R1:W-:Y:S01]  /*11f30*/  @P1 STG.E.U16 desc[UR36][R6.64+0xc0], R12 ;  /* 0x0000c00c06001986 */ /* 0x0003e2000c101524 */
[----:B------:R-:W-:-:S03]  /*11f40*/  FMUL R3, R219, R2 ;  /* 0x00000002db037220 */ /* 0x000fc60000400000 */
[----:B------:R-:W-:Y:S01]  /*11f50*/  @P4 STG.E.U16 desc[UR36][R6.64+0xc2], R13 ;  /* 0x0000c20d06004986 */ /* 0x000fe2000c101524 */
[----:B------:R-:W-:Y:S02]  /*11f60*/  ISETP.GT.AND P4, PT, R0, 0x69, P3 ;  /* 0x000000690000780c */ /* 0x000fe40001f84270 */
[----:B------:R-:W-:Y:S01]  /*11f70*/  PRMT R14, R8, 0x7610, R14 ;  /* 0x00007610080e7816 */ /* 0x000fe2000000000e */
[-C--:B------:R-:W-:Y:S01]  /*11f80*/  FMUL R8, R220, R2.reuse ;  /* 0x00000002dc087220 */ /* 0x080fe20000400000 */
[----:B------:R-:W-:Y:S02]  /*11f90*/  F2FP.F16.F32.PACK_AB R3, RZ, R3 ;  /* 0x00000003ff03723e */ /* 0x000fe400000000ff */
[----:B------:R-:W-:Y:S01]  /*11fa0*/  ISETP.GT.AND P1, PT, R0, 0x68, P2 ;  /* 0x000000680000780c */ /* 0x000fe20001724270 */
[----:B------:R-:W-:Y:S01]  /*11fb0*/  @P0 STG.E.U16 desc[UR36][R4.64+0xd0], R14 ;  /* 0x0000d00e04000986 */ /* 0x000fe2000c101524 */
[----:B0-----:R-:W-:Y:S01]  /*11fc0*/  PRMT R11, R3, 0x7610, R11 ;  /* 0x00007610030b7816 */ /* 0x001fe2000000000b */
[----:B------:R-:W-:Y:S01]  /*11fd0*/  FMUL R3, R217, R2 ;  /* 0x00000002d9037220 */ /* 0x000fe20000400000 */
[----:B------:R-:W-:Y:S01]  /*11fe0*/  F2FP.F16.F32.PACK_AB R10, RZ, R8 ;  /* 0x00000008ff0a723e */ /* 0x000fe200000000ff */
[----:B------:R-:W-:Y:S01]  /*11ff0*/  FMUL R8, R218, R2 ;  /* 0x00000002da087220 */ /* 0x000fe20000400000 */
[C---:B------:R-:W-:Y:S01]  /*12000*/  ISETP.GT.AND P0, PT, R0.reuse, 0x69, P2 ;  /* 0x000000690000780c */ /* 0x040fe20001704270 */
[----:B------:R0:W-:Y:S01]  /*12010*/  @P4 STG.E.U16 desc[UR36][R4.64+0xd2], R9 ;  /* 0x0000d20904004986 */ /* 0x0001e2000c101524 */
[----:B------:R-:W-:-:S02]  /*12020*/  ISETP.GT.AND P5, PT, R0, 0x70, P3 ;  /* 0x000000700000780c */ /* 0x000fc40001fa4270 */
[----:B------:R-:W-:-:S04]  /*12030*/  F2FP.F16.F32.PACK_AB R8, RZ, R8 ;  /* 0x00000008ff08723e */ /* 0x000fc800000000ff */
[----:B-1----:R-:W-:Y:S02]  /*12040*/  PRMT R12, R8, 0x7610, R12 ;  /* 0x00007610080c7816 */ /* 0x002fe4000000000c */
[----:B0-----:R-:W-:Y:S01]  /*12050*/  F2FP.F16.F32.PACK_AB R9, RZ, R3 ;  /* 0x00000003ff09723e */ /* 0x001fe200000000ff */
[-C--:B------:R-:W-:Y:S01]  /*12060*/  FMUL R3, R216, R2.reuse ;  /* 0x00000002d8037220 */ /* 0x080fe20000400000 */
[----:B------:R-:W-:Y:S01]  /*12070*/  FMUL R8, R215, R2 ;  /* 0x00000002d7087220 */ /* 0x000fe20000400000 */
[----:B------:R0:W-:Y:S03]  /*12080*/  @P1 STG.E.U16 desc[UR36][R6.64+0xd0], R10 ;  /* 0x0000d00a06001986 */ /* 0x0001e6000c101524 */
[----:B------:R-:W-:Y:S01]  /*12090*/  F2FP.F16.F32.PACK_AB R3, RZ, R3 ;  /* 0x00000003ff03723e */ /* 0x000fe200000000ff */
[----:B------:R1:W-:Y:S01]  /*120a0*/  @P0 STG.E.U16 desc[UR36][R6.64+0xd2], R11 ;  /* 0x0000d20b06000986 */ /* 0x0003e2000c101524 */
[----:B------:R-:W-:-:S02]  /*120b0*/  ISETP.GT.AND P1, PT, R0, 0x70, P2 ;  /* 0x000000700000780c */ /* 0x000fc40001724270 */
[----:B------:R-:W-:Y:S01]  /*120c0*/  F2FP.F16.F32.PACK_AB R8, RZ, R8 ;  /* 0x00000008ff08723e */ /* 0x000fe200000000ff */
[----:B------:R2:W-:Y:S01]  /*120d0*/  @P5 STG.E.U16 desc[UR36][R4.64+0xe0], R12 ;  /* 0x0000e00c04005986 */ /* 0x0005e2000c101524 */
[----:B0-----:R-:W-:Y:S01]  /*120e0*/  PRMT R10, R9, 0x7610, R10 ;  /* 0x00007610090a7816 */ /* 0x001fe2000000000a */
[-C--:B------:R-:W-:Y:S01]  /*120f0*/  FMUL R9, R214, R2.reuse ;  /* 0x00000002d6097220 */ /* 0x080fe20000400000 */
[----:B-1----:R-:W-:Y:S01]  /*12100*/  PRMT R11, R3, 0x7610, R11 ;  /* 0x00007610030b7816 */ /* 0x002fe2000000000b */
[----:B------:R-:W-:-:S03]  /*12110*/  FMUL R3, R213, R2 ;  /* 0x00000002d5037220 */ /* 0x000fc60000400000 */
[----:B------:R-:W-:Y:S02]  /*12120*/  F2FP.F16.F32.PACK_AB R9, RZ, R9 ;  /* 0x00000009ff09723e */ /* 0x000fe400000000ff */
[----:B--2---:R-:W-:Y:S02]  /*12130*/  PRMT R12, R8, 0x7610, R12 ;  /* 0x00007610080c7816 */ /* 0x004fe4000000000c */
[----:B------:R-:W-:Y:S01]  /*12140*/  F2FP.F16.F32.PACK_AB R8, RZ, R3 ;  /* 0x00000003ff08723e */ /* 0x000fe200000000ff */
[----:B------:R-:W-:Y:S01]  /*12150*/  FMUL R3, R212, R2 ;  /* 0x00000002d4037220 */ /* 0x000fe20000400000 */
[C---:B------:R-:W-:Y:S02]  /*12160*/  ISETP.GT.AND P4, PT, R0.reuse, 0x71, P2 ;  /* 0x000000710000780c */ /* 0x040fe40001784270 */
[----:B------:R-:W-:Y:S01]  /*12170*/  ISETP.GT.AND P5, PT, R0, 0x78, P3 ;  /* 0x000000780000780c */ /* 0x000fe20001fa4270 */
[----:B------:R0:W-:Y:S01]  /*12180*/  @P6 STG.E.U16 desc[UR36][R4.64+0xe2], R10 ;  /* 0x0000e20a04006986 */ /* 0x0001e2000c101524 */
[----:B------:R-:W-:-:S02]  /*12190*/  PRMT R13, R9, 0x7610, R13 ;  /* 0x00007610090d7816 */ /* 0x000fc4000000000d */
[----:B------:R-:W-:Y:S01]  /*121a0*/  F2FP.F16.F32.PACK_AB R9, RZ, R3 ;  /* 0x00000003ff09723e */ /* 0x000fe200000000ff */
[----:B------:R1:W-:Y:S01]  /*121b0*/  @P1 STG.E.U16 desc[UR36][R6.64+0xe0], R11 ;  /* 0x0000e00b06001986 */ /* 0x0003e2000c101524 */
[----:B------:R-:W-:Y:S01]  /*121c0*/  ISETP.GT.AND P0, PT, R0, 0x79, P3 ;  /* 0x000000790000780c */ /* 0x000fe20001f04270 */
[-C--:B------:R-:W-:Y:S01]  /*121d0*/  FMUL R3, R210, R2.reuse ;  /* 0x00000002d2037220 */ /* 0x080fe20000400000 */
[----:B------:R-:W-:Y:S02]  /*121e0*/  ISETP.GT.AND P1, PT, R0, 0x78, P2 ;  /* 0x000000780000780c */ /* 0x000fe40001724270 */
[----:B------:R-:W-:Y:S01]  /*121f0*/  PRMT R14, R8, 0x7610, R14 ;  /* 0x00007610080e7816 */ /* 0x000fe2000000000e */
[----:B------:R-:W-:Y:S01]  /*12200*/  FMUL R8, R211, R2 ;  /* 0x00000002d3087220 */ /* 0x000fe20000400000 */
[----:B------:R-:W-:Y:S01]  /*12210*/  F2FP.F16.F32.PACK_AB R3, RZ, R3 ;  /* 0x00000003ff03723e */ /* 0x000fe200000000ff */
[----:B------:R2:W-:Y:S01]  /*12220*/  @P4 STG.E.U16 desc[UR36][R6.64+0xe2], R12 ;  /* 0x0000e20c06004986 */ /* 0x0005e2000c101524 */
[----:B------:R-:W-:-:S02]  /*12230*/  ISETP.GT.AND P4, PT, R0, 0x79, P2 ;  /* 0x000000790000780c */ /* 0x000fc40001784270 */
[----:B0-----:R-:W-:Y:S01]  /*12240*/  F2FP.F16.F32.PACK_AB R10, RZ, R8 ;  /* 0x00000008ff0a723e */ /* 0x001fe200000000ff */
[----:B------:R-:W-:Y:S01]  /*12250*/  @P5 STG.E.U16 desc[UR36][R4.64+0xf0], R13 ;  /* 0x0000f00d04005986 */ /* 0x000fe2000c101524 */
[----:B-1----:R-:W-:Y:S01]  /*12260*/  PRMT R11, R3, 0x7610, R11 ;  /* 0x00007610030b7816 */ /* 0x002fe2000000000b */
[-C--:B------:R-:W-:Y:S01]  /*12270*/  FMUL R3, R208, R2.reuse ;  /* 0x00000002d0037220 */ /* 0x080fe20000400000 */
[----:B------:R-:W-:Y:S01]  /*12280*/  FMUL R8, R209, R2 ;  /* 0x00000002d1087220 */ /* 0x000fe20000400000 */
[C---:B------:R-:W-:Y:S01]  /*12290*/  ISETP.GT.AND P5, PT, R0.reuse, 0x80, P3 ;  /* 0x000000800000780c */ /* 0x040fe20001fa4270 */
[----:B------:R-:W-:Y:S01]  /*122a0*/  @P0 STG.E.U16 desc[UR36][R4.64+0xf2], R14 ;  /* 0x0000f20e04000986 */ /* 0x000fe2000c101524 */
[----:B------:R-:W-:-:S03]  /*122b0*/  ISETP.GT.AND P6, PT, R0, 0x81, P3 ;  /* 0x000000810000780c */ /* 0x000fc60001fc4270 */
[----:B------:R0:W-:Y:S01]  /*122c0*/  @P1 STG.E.U16 desc[UR36][R6.64+0xf0], R9 ;  /* 0x0000f00906001986 */ /* 0x0001e2000c101524 */
[----:B------:R-:W-:-:S04]  /*122d0*/  F2FP.F16.F32.PACK_AB R8, RZ, R8 ;  /* 0x00000008ff08723e */ /* 0x000fc800000000ff */
[----:B--2---:R-:W-:Y:S01]  /*122e0*/  PRMT R12, R8, 0x7610, R12 ;  /* 0x00007610080c7816 */ /* 0x004fe2000000000c */
[-C--:B------:R-:W-:Y:S01]  /*122f0*/  FMUL R8, R206, R2.reuse ;  /* 0x00000002ce087220 */ /* 0x080fe20000400000 */
[----:B0-----:R-:W-:Y:S01]  /*12300*/  F2FP.F16.F32.PACK_AB R9, RZ, R3 ;  /* 0x00000003ff09723e */ /* 0x001fe200000000ff */
[----:B------:R-:W-:Y:S01]  /*12310*/  FMUL R3, R207, R2 ;  /* 0x00000002cf037220 */ /* 0x000fe20000400000 */
[----:B------:R0:W-:Y:S01]  /*12320*/  @P4 STG.E.U16 desc[UR36][R6.64+0xf2], R10 ;  /* 0x0000f20a06004986 */ /* 0x0001e2000c101524 */
[----:B------:R-:W-:-:S03]  /*12330*/  ISETP.GT.AND P0, PT, R0, 0x80, P2 ;  /* 0x000000800000780c */ /* 0x000fc60001704270 */
[----:B------:R-:W-:Y:S01]  /*12340*/  F2FP.F16.F32.PACK_AB R3, RZ, R3 ;  /* 0x00000003ff03723e */ /* 0x000fe200000000ff */
[----:B------:R1:W-:Y:S01]  /*12350*/  @P5 STG.E.U16 desc[UR36][R4.64+0x100], R11 ;  /* 0x0001000b04005986 */ /* 0x0003e2000c101524 */
[----:B------:R-:W-:Y:S02]  /*12360*/  ISETP.GT.AND P1, PT, R0, 0x81, P2 ;  /* 0x000000810000780c */ /* 0x000fe40001724270 */
[----:B------:R-:W-:Y:S01]  /*12370*/  F2FP.F16.F32.PACK_AB R8, RZ, R8 ;  /* 0x00000008ff08723e */ /* 0x000fe200000000ff */
[----:B------:R2:W-:Y:S01]  /*12380*/  @P6 STG.E.U16 desc[UR36][R4.64+0x102], R12 ;  /* 0x0001020c04006986 */ /* 0x0005e2000c101524 */
[----:B0-----:R-:W-:Y:S01]  /*12390*/  PRMT R10, R9, 0x7610, R10 ;  /* 0x00007610090a7816 */ /* 0x001fe2000000000a */
[-C--:B------:R-:W-:Y:S01]  /*123a0*/  FMUL R9, R205, R2.reuse ;  /* 0x00000002cd097220 */ /* 0x080fe20000400000 */
[----:B-1----:R-:W-:Y:S01]  /*123b0*/  PRMT R11, R3, 0x7610, R11 ;  /* 0x00007610030b7816 */ /* 0x002fe2000000000b */
[----:B------:R-:W-:Y:S01]  /*123c0*/  FMUL R3, R204, R2 ;  /* 0x00000002cc037220 */ /* 0x000fe20000400000 */
[----:B------:R-:W-:-:S02]  /*123d0*/  ISETP.GT.AND P4, PT, R0, 0x88, P3 ;  /* 0x000000880000780c */ /* 0x000fc40001f84270 */
[----:B--2---:R-:W-:Y:S02]  /*123e0*/  PRMT R12, R8, 0x7610, R12 ;  /* 0x00007610080c7816 */ /* 0x004fe4000000000c */
[----:B------:R-:W-:Y:S01]  /*123f0*/  F2FP.F16.F32.PACK_AB R8, RZ, R3 ;  /* 0x00000003ff08723e */ /* 0x000fe200000000ff */
[-C--:B------:R-:W-:Y:S01]  /*12400*/  FMUL R3, R203, R2.reuse ;  /* 0x00000002cb037220 */ /* 0x080fe20000400000 */
[----:B------:R-:W-:Y:S02]  /*12410*/  F2FP.F16.F32.PACK_AB R9, RZ, R9 ;  /* 0x00000009ff09723e */ /* 0x000fe400000000ff */
[C---:B------:R-:W-:Y:S01]  /*12420*/  ISETP.GT.AND P5, PT, R0.reuse, 0x89, P3 ;  /* 0x000000890000780c */ /* 0x040fe20001fa4270 */
[----:B------:R0:W-:Y:S01]  /*12430*/  @P0 STG.E.U16 desc[UR36][R6.64+0x100], R10 ;  /* 0x0001000a06000986 */ /* 0x0001e2000c101524 */
[----:B------:R-:W-:Y:S02]  /*12440*/  PRMT R13, R9, 0x7610, R13 ;  /* 0x00007610090d7816 */ /* 0x000fe4000000000d */
[----:B------:R-:W-:Y:S01]  /*12450*/  F2FP.F16.F32.PACK_AB R9, RZ, R3 ;  /* 0x00000003ff09723e */ /* 0x000fe200000000ff */
[----:B------:R1:W-:Y:S01]  /*12460*/  @P1 STG.E.U16 desc[UR36][R6.64+0x102], R11 ;  /* 0x0001020b06001986 */ /* 0x0003e2000c101524 */
[C---:B------:R-:W-:Y:S01]  /*12470*/  ISETP.GT.AND P0, PT, R0.reuse, 0x88, P2 ;  /* 0x000000880000780c */ /* 0x040fe20001704270 */
[----:B------:R-:W-:Y:S01]  /*12480*/  FMUL R3, R201, R2 ;  /* 0x00000002c9037220 */ /* 0x000fe20000400000 */
[----:B------:R-:W-:-:S02]  /*12490*/  ISETP.GT.AND P1, PT, R0, 0x89, P2 ;  /* 0x000000890000780c */ /* 0x000fc40001724270 */
[----:B------:R-:W-:Y:S01]  /*124a0*/  PRMT R14, R8, 0x7610, R14 ;  /* 0x00007610080e7816 */ /* 0x000fe2000000000e */
[----:B------:R-:W-:Y:S01]  /*124b0*/  FMUL R8, R202, R2 ;  /* 0x00000002ca087220 */ /* 0x000fe20000400000 */
[----:B------:R-:W-:Y:S01]  /*124c0*/  F2FP.F16.F32.PACK_AB R3, RZ, R3 ;  /* 0x00000003ff03723e */ /* 0x000fe200000000ff */
[----:B------:R2:W-:Y:S01]  /*124d0*/  @P4 STG.E.U16 desc[UR36][R4.64+0x110], R12 ;  /* 0x0001100c04004986 */ /* 0x0005e2000c101524 */
[----:B------:R-:W-:Y:S02]  /*124e0*/  ISETP.GT.AND P4, PT, R0, 0x90, P3 ;  /* 0x000000900000780c */ /* 0x000fe40001f84270 */
        /* <DEDUP_REMOVED lines=9> */
[----:B------:R-:W-:Y:S02]  /*12580*/  F2FP.F16.F32.PACK_AB R8, RZ, R8 ;  /* 0x00000008ff08723e */ /* 0x000fe400000000ff */
[----:B------:R-:W-:Y:S01]  /*12590*/  ISETP.GT.AND P1, PT, R0, 0x91, P2 ;  /* 0x000000910000780c */ /* 0x000fe20001724270 */
[----:B------:R1:W-:Y:S01]  /*125a0*/  @P4 STG.E.U16 desc[UR36][R4.64+0x120], R10 ;  /* 0x0001200a04004986 */ /* 0x0003e2000c101524 */
[----:B--2---:R-:W-:Y:S01]  /*125b0*/  PRMT R12, R8, 0x7610, R12 ;  /* 0x00007610080c7816 */ /* 0x004fe2000000000c */
[-C--:B------:R-:W-:Y:S01]  /*125c0*/  FMUL R8, R197, R2.reuse ;  /* 0x00000002c5087220 */ /* 0x080fe20000400000 */
[----:B0-----:R-:W-:Y:S01]  /*125d0*/  F2FP.F16.F32.PACK_AB R9, RZ, R3 ;  /* 0x00000003ff09723e */ /* 0x001fe200000000ff */
[----:B------:R-:W-:Y:S01]  /*125e0*/  FMUL R3, R198, R2 ;  /* 0x00000002c6037220 */ /* 0x000fe20000400000 */
[----:B------:R-:W-:Y:S01]  /*125f0*/  ISETP.GT.AND P4, PT, R0, 0x98, P3 ;  /* 0x000000980000780c */ /* 0x000fe20001f84270 */
[----:B------:R0:W-:Y:S03]  /*12600*/  @P5 STG.E.U16 desc[UR36][R4.64+0x122], R11 ;  /* 0x0001220b04005986 */ /* 0x0001e6000c101524 */
[----:B------:R-:W-:-:S02]  /*12610*/  F2FP.F16.F32.PACK_AB R3, RZ, R3 ;  /* 0x00000003ff03723e */ /* 0x000fc400000000ff */
[----:B-1----:R-:W-:Y:S01]  /*12620*/  PRMT R10, R9, 0x7610, R10 ;  /* 0x00007610090a7816 */ /* 0x002fe2000000000a */
[----:B------:R-:W-:Y:S01]  /*12630*/  FMUL R9, R196, R2 ;  /* 0x00000002c4097220 */ /* 0x000fe20000400000 */
[----:B------:R-:W-:Y:S01]  /*12640*/  F2FP.F16.F32.PACK_AB R8, RZ, R8 ;  /* 0x00000008ff08723e */ /* 0x000fe200000000ff */
[----:B------:R1:W-:Y:S01]  /*12650*/  @P0 STG.E.U16 desc[UR36][R6.64+0x120], R12 ;  /* 0x0001200c06000986 */ /* 0x0003e2000c101524 */
[----:B0-----:R-:W-:Y:S01]  /*12660*/  PRMT R11, R3, 0x7610, R11 ;  /* 0x00007610030b7816 */ /* 0x001fe2000000000b */
[----:B------:R-:W-:Y:S01]  /*12670*/  FMUL R3, R195, R2 ;  /* 0x00000002c3037220 */ /* 0x000fe20000400000 */
[C---:B------:R-:W-:Y:S01]  /*12680*/  ISETP.GT.AND P5, PT, R0.reuse, 0x99, P3 ;  /* 0x000000990000780c */ /* 0x040fe20001fa4270 */
[----:B------:R0:W-:Y:S01]  /*12690*/  @P1 STG.E.U16 desc[UR36][R6.64+0x122], R10 ;  /* 0x0001220a06001986 */ /* 0x0001e2000c101524 */
[----:B------:R-:W-:Y:S02]  /*126a0*/  ISETP.GT.AND P1, PT, R0, 0x98, P2 ;  /* 0x000000980000780c */ /* 0x000fe40001724270 */
[----:B------:R-:W-:-:S02]  /*126b0*/  F2FP.F16.F32.PACK_AB R9, RZ, R9 ;  /* 0x00000009ff09723e */ /* 0x000fc400000000ff */
[----:B-1----:R-:W-:Y:S02]  /*126c0*/  PRMT R12, R8, 0x7610, R12 ;  /* 0x00007610080c7816 */ /* 0x002fe4000000000c */
[----:B------:R-:W-:Y:S01]  /*126d0*/  F2FP.F16.F32.PACK_AB R8, RZ, R3 ;  /* 0x00000003ff08723e */ /* 0x000fe200000000ff */
[-C--:B------:R-:W-:Y:S01]  /*126e0*/  FMUL R3, R194, R2.reuse ;  /* 0x00000002c2037220 */ /* 0x080fe20000400000 */
[C---:B------:R-:W-:Y:S01]  /*126f0*/  ISETP.GT.AND P0, PT, R0.reuse, 0x99, P2 ;  /* 0x000000990000780c */ /* 0x040fe20001704270 */
[----:B------:R1:W-:Y:S01]  /*12700*/  @P4 STG.E.U16 desc[UR36][R4.64+0x130], R11 ;  /* 0x0001300b04004986 */ /* 0x0003e2000c101524 */
[----:B------:R-:W-:Y:S02]  /*12710*/  ISETP.GT.AND P4, PT, R0, 0xa0, P3 ;  /* 0x000000a00000780c */ /* 0x000fe40001f84270 */
[----:B------:R-:W-:Y:S02]  /*12720*/  PRMT R13, R9, 0x7610, R13 ;  /* 0x00007610090d7816 */ /* 0x000fe4000000000d */
[----:B------:R-:W-:Y:S01]  /*12730*/  F2FP.F16.F32.PACK_AB R9, RZ, R3 ;  /* 0x00000003ff09723e */ /* 0x000fe200000000ff */
[-C--:B------:R-:W-:Y:S01]  /*12740*/  FMUL R3, R192, R2.reuse ;  /* 0x00000002c0037220 */ /* 0x080fe20000400000 */
[----:B------:R-:W-:Y:S01]  /*12750*/  PRMT R14, R8, 0x7610, R14 ;  /* 0x00007610080e7816 */ /* 0x000fe2000000000e */
[----:B------:R-:W-:Y:S01]  /*12760*/  FMUL R8, R193, R2 ;  /* 0x00000002c1087220 */ /* 0x000fe20000400000 */
[----:B------:R2:W-:Y:S01]  /*12770*/  @P5 STG.E.U16 desc[UR36][R4.64+0x132], R12 ;  /* 0x0001320c04005986 */ /* 0x0005e2000c101524 */
[----:B------:R-:W-:-:S02]  /*12780*/  ISETP.GT.AND P5, PT, R0, 0xa1, P3 ;  /* 0x000000a10000780c */ /* 0x000fc40001fa4270 */
[----:B------:R-:W-:Y:S01]  /*12790*/  F2FP.F16.F32.PACK_AB R3, RZ, R3 ;  /* 0x00000003ff03723e */ /* 0x000fe200000000ff */
[----:B------:R-:W-:Y:S01]  /*127a0*/  @P1 STG.E.U16 desc[UR36][R6.64+0x130], R13 ;  /* 0x0001300d06001986 */ /* 0x000fe2000c101524 */
[----:B0-----:R-:W-:Y:S01]  /*127b0*/  F2FP.F16.F32.PACK_AB R10, RZ, R8 ;  /* 0x00000008ff0a723e */ /* 0x001fe200000000ff */
[-C--:B------:R-:W-:Y:S01]  /*127c0*/  FMUL R8, R191, R2.reuse ;  /* 0x00000002bf087220 */ /* 0x080fe20000400000 */
[----:B-1----:R-:W-:Y:S01]  /*127d0*/  PRMT R11, R3, 0x7610, R11 ;  /* 0x00007610030b7816 */ /* 0x002fe2000000000b */
[----:B------:R-:W-:Y:S01]  /*127e0*/  @P0 STG.E.U16 desc[UR36][R6.64+0x132], R14 ;  /* 0x0001320e06000986 */ /* 0x000fe2000c101524 */
[----:B------:R-:W-:Y:S01]  /*127f0*/  ISETP.GT.AND P0, PT, R0, 0xa0, P2 ;  /* 0x000000a00000780c */ /* 0x000fe20001704270 */
[----:B------:R-:W-:Y:S01]  /*12800*/  FMUL R3, R190, R2 ;  /* 0x00000002be037220 */ /* 0x000fe20000400000 */
[C---:B------:R-:W-:Y:S01]  /*12810*/  ISETP.GT.AND P1, PT, R0.reuse, 0xa1, P2 ;  /* 0x000000a10000780c */ /* 0x040fe20001724270 */
[----:B------:R0:W-:Y:S01]  /*12820*/  @P4 STG.E.U16 desc[UR36][R4.64+0x140], R9 ;  /* 0x0001400904004986 */ /* 0x0001e2000c101524 */
[----:B------:R-:W-:-:S02]  /*12830*/  ISETP.GT.AND P4, PT, R0, 0xa8, P3 ;  /* 0x000000a80000780c */ /* 0x000fc40001f84270 */
[----:B------:R-:W-:Y:S01]  /*12840*/  F2FP.F16.F32.PACK_AB R8, RZ, R8 ;  /* 0x00000008ff08723e */ /* 0x000fe200000000ff */
[----:B------:R1:W-:Y:S03]  /*12850*/  @P5 STG.E.U16 desc[UR36][R4.64+0x142], R10 ;  /* 0x0001420a04005986 */ /* 0x0003e6000c101524 */
[----:B--2---:R-:W-:Y:S02]  /*12860*/  PRMT R12, R8, 0x7610, R12 ;  /* 0x00007610080c7816 */ /* 0x004fe4000000000c */
[----:B0-----:R-:W-:Y:S01]  /*12870*/  F2FP.F16.F32.PACK_AB R9, RZ, R3 ;  /* 0x00000003ff09723e */ /* 0x001fe200000000ff */
[-C--:B------:R-:W-:Y:S01]  /*12880*/  FMUL R3, R189, R2.reuse ;  /* 0x00000002bd037220 */ /* 0x080fe20000400000 */
[-C--:B------:R-:W-:Y:S02]  /*12890*/  FMUL R8, R188, R2.reuse ;  /* 0x00000002bc087220 */ /* 0x080fe40000400000 */
[----:B-1----:R-:W-:Y:S01]  /*128a0*/  PRMT R10, R9, 0x7610, R10 ;  /* 0x00007610090a7816 */ /* 0x002fe2000000000a */
[----:B------:R0:W-:Y:S01]  /*128b0*/  @P0 STG.E.U16 desc[UR36][R6.64+0x140], R11 ;  /* 0x0001400b06000986 */ /* 0x0001e2000c101524 */
[----:B------:R-:W-:Y:S01]  /*128c0*/  F2FP.F16.F32.PACK_AB R3, RZ, R3 ;  /* 0x00000003ff03723e */ /* 0x000fe200000000ff */
[----:B------:R-:W-:Y:S01]  /*128d0*/  FMUL R9, R187, R2 ;  /* 0x00000002bb097220 */ /* 0x000fe20000400000 */
[C---:B------:R-:W-:Y:S01]  /*128e0*/  ISETP.GT.AND P5, PT, R0.reuse, 0xa9, P3 ;  /* 0x000000a90000780c */ /* 0x040fe20001fa4270 */
[----:B------:R1:W-:Y:S01]  /*128f0*/  @P1 STG.E.U16 desc[UR36][R6.64+0x142], R12 ;  /* 0x0001420c06001986 */ /* 0x0003e2000c101524 */
[----:B------:R-:W-:-:S03]  /*12900*/  ISETP.GT.AND P1, PT, R0, 0xa8, P2 ;  /* 0x000000a80000780c */ /* 0x000fc60001724270 */
[----:B------:R-:W-:Y:S01]  /*12910*/  @P4 STG.E.U16 desc[UR36][R4.64+0x150], R10 ;  /* 0x0001500a04004986 */ /* 0x000fe2000c101524 */
[----:B------:R-:W-:Y:S02]  /*12920*/  ISETP.GT.AND P4, PT, R0, 0xa9, P2 ;  /* 0x000000a90000780c */ /* 0x000fe40001784270 */
[----:B------:R-:W-:Y:S02]  /*12930*/  F2FP.F16.F32.PACK_AB R8, RZ, R8 ;  /* 0x00000008ff08723e */ /* 0x000fe400000000ff */
[----:B0-----:R-:W-:Y:S01]  /*12940*/  PRMT R11, R3, 0x7610, R11 ;  /* 0x00007610030b7816 */ /* 0x001fe2000000000b */
[-C--:B------:R-:W-:Y:S01]  /*12950*/  FMUL R3, R186, R2.reuse ;  /* 0x00000002ba037220 */ /* 0x080fe20000400000 */
[----:B------:R-:W-:Y:S02]  /*12960*/  F2FP.F16.F32.PACK_AB R9, RZ, R9 ;  /* 0x00000009ff09723e */ /* 0x000fe400000000ff */
[----:B-1----:R-:W-:Y:S02]  /*12970*/  PRMT R12, R8, 0x7610, R12 ;  /* 0x00007610080c7816 */ /* 0x002fe4000000000c */
[----:B------:R-:W-:Y:S01]  /*12980*/  F2FP.F16.F32.PACK_AB R8, RZ, R3 ;  /* 0x00000003ff08723e */ /* 0x000fe200000000ff */
[----:B------:R-:W-:Y:S01]  /*12990*/  FMUL R3, R185, R2 ;  /* 0x00000002b9037220 */ /* 0x000fe20000400000 */
[----:B------:R-:W-:Y:S01]  /*129a0*/  PRMT R13, R9, 0x7610, R13 ;  /* 0x00007610090d7816 */ /* 0x000fe2000000000d */
[----:B------:R0:W-:Y:S01]  /*129b0*/  @P5 STG.E.U16 desc[UR36][R4.64+0x152], R11 ;  /* 0x0001520b04005986 */ /* 0x0001e2000c101524 */
[----:B------:R-:W-:-:S02]  /*129c0*/  ISETP.GT.AND P0, PT, R0, 0xb0, P3 ;  /* 0x000000b00000780c */ /* 0x000fc40001f04270 */
        /* <DEDUP_REMOVED lines=26> */
[----:B------:R-:W-:Y:S02]  /*12b70*/  ISETP.GT.AND P1, PT, R0, 0xb8, P2 ;  /* 0x000000b80000780c */ /* 0x000fe40001724270 */
[----:B------:R-:W-:Y:S02]  /*12b80*/  F2FP.F16.F32.PACK_AB R8, RZ, R8 ;  /* 0x00000008ff08723e */ /* 0x000fe400000000ff */
[----:B0-----:R-:W-:Y:S01]  /*12b90*/  PRMT R10, R9, 0x7610, R10 ;  /* 0x00007610090a7816 */ /* 0x001fe2000000000a */
[-C--:B------:R-:W-:Y:S01]  /*12ba0*/  FMUL R9, R178, R2.reuse ;  /* 0x00000002b2097220 */ /* 0x080fe20000400000 */
[----:B-1----:R-:W-:Y:S01]  /*12bb0*/  PRMT R11, R3, 0x7610, R11 ;  /* 0x00007610030b7816 */ /* 0x002fe2000000000b */
[----:B------:R-:W-:Y:S01]  /*12bc0*/  FMUL R3, R177, R2 ;  /* 0x00000002b1037220 */ /* 0x000fe20000400000 */
[----:B------:R0:W-:Y:S02]  /*12bd0*/  @P5 STG.E.U16 desc[UR36][R4.64+0x170], R12 ;  /* 0x0001700c04005986 */ /* 0x0001e4000c101524 */
[----:B------:R-:W-:-:S02]  /*12be0*/  F2FP.F16.F32.PACK_AB R9, RZ, R9 ;  /* 0x00000009ff09723e */ /* 0x000fc400000000ff */
[C---:B------:R-:W-:Y:S02]  /*12bf0*/  ISETP.GT.AND P4, PT, R0.reuse, 0xb9, P2 ;  /* 0x000000b90000780c */ /* 0x040fe40001784270 */
[----:B------:R-:W-:Y:S02]  /*12c00*/  ISETP.GT.AND P5, PT, R0, 0xc0, P3 ;  /* 0x000000c00000780c */ /* 0x000fe40001fa4270 */
[----:B0-----:R-:W-:Y:S02]  /*12c10*/  PRMT R12, R8, 0x7610, R12 ;  /* 0x00007610080c7816 */ /* 0x001fe4000000000c */
[----:B------:R-:W-:Y:S01]  /*12c20*/  F2FP.F16.F32.PACK_AB R8, RZ, R3 ;  /* 0x00000003ff08723e */ /* 0x000fe200000000ff */
[----:B------:R-:W-:Y:S01]  /*12c30*/  FMUL R3, R176, R2 ;  /* 0x00000002b0037220 */ /* 0x000fe20000400000 */
[----:B------:R-:W-:Y:S01]  /*12c40*/  PRMT R13, R9, 0x7610, R13 ;  /* 0x00007610090d7816 */ /* 0x000fe2000000000d */
[----:B------:R0:W-:Y:S01]  /*12c50*/  @P6 STG.E.U16 desc[UR36][R4.64+0x172], R10 ;  /* 0x0001720a04006986 */ /* 0x0001e2000c101524 */
[----:B------:R-:W-:-:S02]  /*12c60*/  ISETP.GT.AND P0, PT, R0, 0xc1, P3 ;  /* 0x000000c10000780c */ /* 0x000fc40001f04270 */
[----:B------:R-:W-:Y:S01]  /*12c70*/  F2FP.F16.F32.PACK_AB R9, RZ, R3 ;  /* 0x00000003ff09723e */ /* 0x000fe200000000ff */
[----:B------:R1:W-:Y:S01]  /*12c80*/  @P1 STG.E.U16 desc[UR36][R6.64+0x170], R11 ;  /* 0x0001700b06001986 */ /* 0x0003e2000c101524 */
[-C--:B------:R-:W-:Y:S01]  /*12c90*/  FMUL R3, R174, R2.reuse ;  /* 0x00000002ae037220 */ /* 0x080fe20000400000 */
[----:B------:R-:W-:Y:S02]  /*12ca0*/  ISETP.GT.AND P1, PT, R0, 0xc0, P2 ;  /* 0x000000c00000780c */ /* 0x000fe40001724270 */
        /* <DEDUP_REMOVED lines=40> */
[C---:B------:R-:W-:Y:S01]  /*12f30*/  ISETP.GT.AND P0, PT, R0.reuse, 0xd0, P2 ;  /* 0x000000d00000780c */ /* 0x040fe20001704270 */
        /* <DEDUP_REMOVED lines=11> */
[----:B------:R-:W-:Y:S01]  /*12ff0*/  ISETP.GT.AND P5, PT, R0, 0xd9, P3 ;  /* 0x000000d90000780c */ /* 0x000fe20001fa4270 */
[----:B------:R-:W-:Y:S01]  /*13000*/  FMUL R8, R164, R2 ;  /* 0x00000002a4087220 */ /* 0x000fe20000400000 */
[----:B------:R-:W-:Y:S01]  /*13010*/  @P0 STG.E.U16 desc[UR36][R6.64+0x1a0], R14 ;  /* 0x0001a00e06000986 */ /* 0x000fe2000c101524 */
[----:B------:R-:W-:-:S03]  /*13020*/  ISETP.GT.AND P0, PT, R0, 0xd8, P2 ;  /* 0x000000d80000780c */ /* 0x000fc60001704270 */
[----:B------:R0:W-:Y:S01]  /*13030*/  @P1 STG.E.U16 desc[UR36][R6.64+0x1a2], R9 ;  /* 0x0001a20906001986 */ /* 0x0001e2000c101524 */
[----:B------:R-:W-:Y:S02]  /*13040*/  F2FP.F16.F32.PACK_AB R8, RZ, R8 ;  /* 0x00000008ff08723e */ /* 0x000fe400000000ff */
[----:B------:R-:W-:Y:S02]  /*13050*/  ISETP.GT.AND P1, PT, R0, 0xd9, P2 ;  /* 0x000000d90000780c */ /* 0x000fe40001724270 */
        /* <DEDUP_REMOVED lines=16> */
[----:B------:R1:W-:Y:S01]  /*13160*/  @P1 STG.E.U16 desc[UR36][R6.64+0x1b2], R10 ;  /* 0x0001b20a06001986 */ /* 0x0003e2000c101524 */
[C---:B------:R-:W-:Y:S02]  /*13170*/  ISETP.GT.AND P1, PT, R0.reuse, 0xe0, P2 ;  /* 0x000000e00000780c */ /* 0x040fe40001724270 */
[----:B------:R-:W-:Y:S02]  /*13180*/  ISETP.GT.AND P0, PT, R0, 0xe1, P2 ;  /* 0x000000e10000780c */ /* 0x000fe40001704270 */
[----:B0-----:R-:W-:Y:S02]  /*13190*/  PRMT R12, R8, 0x7610, R12 ;  /* 0x00007610080c7816 */ /* 0x001fe4000000000c */
[----:B------:R-:W-:Y:S01]  /*131a0*/  F2FP.F16.F32.PACK_AB R8, RZ, R3 ;  /* 0x00000003ff08723e */ /* 0x000fe200000000ff */
[----:B------:R-:W-:Y:S01]  /*131b0*/  FMUL R3, R157, R2 ;  /* 0x000000029d037220 */ /* 0x000fe20000400000 */
[----:B------:R0:W-:Y:S01]  /*131c0*/  @P4 STG.E.U16 desc[UR36][R4.64+0x1c0], R11 ;  /* 0x0001c00b04004986 */ /* 0x0001e2000c101524 */
[----:B-1----:R-:W-:-:S02]  /*131d0*/  PRMT R10, R9, 0x7610, R10 ;  /* 0x00007610090a7816 */ /* 0x002fc4000000000a */
[----:B------:R-:W-:Y:S01]  /*131e0*/  PRMT R13, R8, 0x7610, R13 ;  /* 0x00007610080d7816 */ /* 0x000fe2000000000d */
[----:B------:R-:W-:Y:S01]  /*131f0*/  @P5 STG.E.U16 desc[UR36][R4.64+0x1c2], R12 ;  /* 0x0001c20c04005986 */ /* 0x000fe2000c101524 */
[-C--:B------:R-:W-:Y:S01]  /*13200*/  FMUL R8, R156, R2.reuse ;  /* 0x000000029c087220 */ /* 0x080fe20000400000 */
[C---:B------:R-:W-:Y:S02]  /*13210*/  ISETP.GT.AND P4, PT, R0.reuse, 0xe8, P3 ;  /* 0x000000e80000780c */ /* 0x040fe40001f84270 */
[----:B------:R-:W-:Y:S01]  /*13220*/  F2FP.F16.F32.PACK_AB R9, RZ, R3 ;  /* 0x00000003ff09723e */ /* 0x000fe200000000ff */
[----:B------:R-:W-:Y:S01]  /*13230*/  FMUL R3, R155, R2 ;  /* 0x000000029b037220 */ /* 0x000fe20000400000 */
[C---:B------:R-:W-:Y:S02]  /*13240*/  ISETP.GT.AND P5, PT, R0.reuse, 0xe9, P3 ;  /* 0x000000e90000780c */ /* 0x040fe40001fa4270 */
[----:B------:R-:W-:Y:S02]  /*13250*/  ISETP.GT.AND P6, PT, R0, 0xe8, P2 ;  /* 0x000000e80000780c */ /* 0x000fe400017c4270 */
[----:B------:R-:W-:Y:S01]  /*13260*/  F2FP.F16.F32.PACK_AB R8, RZ, R8 ;  /* 0x00000008ff08723e */ /* 0x000fe200000000ff */
[----:B------:R1:W-:Y:S01]  /*13270*/  @P1 STG.E.U16 desc[UR36][R6.64+0x1c0], R10 ;  /* 0x0001c00a06001986 */ /* 0x0003e2000c101524 */
[----:B------:R-:W-:-:S02]  /*13280*/  F2FP.F16.F32.PACK_AB R3, RZ, R3 ;  /* 0x00000003ff03723e */ /* 0x000fc400000000ff */
[C---:B------:R-:W-:Y:S01]  /*13290*/  ISETP.GT.AND P1, PT, R17.reuse, 0x80, PT ;  /* 0x000000801100780c */ /* 0x040fe20003f24270 */
[----:B------:R2:W-:Y:S01]  /*132a0*/  @P0 STG.E.U16 desc[UR36][R6.64+0x1c2], R13 ;  /* 0x0001c20d06000986 */ /* 0x0005e2000c101524 */
[----:B------:R-:W-:Y:S02]  /*132b0*/  ISETP.GT.AND P0, PT, R17, 0x88, PT ;  /* 0x000000881100780c */ /* 0x000fe40003f04270 */
[----:B0-----:R-:W-:Y:S02]  /*132c0*/  PRMT R11, R8, 0x7610, R11 ;  /* 0x00007610080b7816 */ /* 0x001fe4000000000b */
[----:B------:R-:W-:Y:S02]  /*132d0*/  PRMT R17, R3, 0x7610, R17 ;  /* 0x0000761003117816 */ /* 0x000fe40000000011 */
[----:B-1----:R-:W-:Y:S01]  /*132e0*/  PRMT R10, R9, 0x7610, R10 ;  /* 0x00007610090a7816 */ /* 0x002fe2000000000a */
[----:B------:R-:W-:-:S04]  /*132f0*/  FMUL R3, R154, R2 ;  /* 0x000000029a037220 */ /* 0x000fc80000400000 */
[----:B------:R-:W-:Y:S01]  /*13300*/  @P4 STG.E.U16 desc[UR36][R4.64+0x1d0], R10 ;  /* 0x0001d00a04004986 */ /* 0x000fe2000c101524 */
[----:B------:R-:W-:-:S03]  /*13310*/  ISETP.GT.AND P4, PT, R0, 0xe9, P2 ;  /* 0x000000e90000780c */ /* 0x000fc60001784270 */
[----:B------:R0:W-:Y:S01]  /*13320*/  @P5 STG.E.U16 desc[UR36][R4.64+0x1d2], R11 ;  /* 0x0001d20b04005986 */ /* 0x0001e2000c101524 */
[----:B------:R-:W-:-:S03]  /*13330*/  ISETP.GT.AND P5, PT, R0, 0xf0, P3 ;  /* 0x000000f00000780c */ /* 0x000fc60001fa4270 */
[----:B------:R-:W-:Y:S01]  /*13340*/  @P6 STG.E.U16 desc[UR36][R6.64+0x1d0], R17 ;  /* 0x0001d01106006986 */ /* 0x000fe2000c101524 */
[----:B------:R-:W-:Y:S01]  /*13350*/  ISETP.GT.AND P6, PT, R0, 0xf1, P3 ;  /* 0x000000f10000780c */ /* 0x000fe20001fc4270 */
[-C--:B------:R-:W-:Y:S01]  /*13360*/  FMUL R8, R153, R2.reuse ;  /* 0x0000000299087220 */ /* 0x080fe20000400000 */
[----:B------:R-:W-:Y:S01]  /*13370*/  FMUL R9, R152, R2 ;  /* 0x0000000298097220 */ /* 0x000fe20000400000 */
[----:B--2---:R-:W-:-:S03]  /*13380*/  F2FP.F16.F32.PACK_AB R13, RZ, R3 ;  /* 0x00000003ff0d723e */ /* 0x004fc600000000ff */
[----:B------:R-:W-:Y:S02]  /*13390*/  F2FP.F16.F32.PACK_AB R14, RZ, R8 ;  /* 0x00000008ff0e723e */ /* 0x000fe400000000ff */
[----:B------:R-:W-:Y:S01]  /*133a0*/  F2FP.F16.F32.PACK_AB R15, RZ, R9 ;  /* 0x00000009ff0f723e */ /* 0x000fe200000000ff */
[----:B------:R-:W-:Y:S01]  /*133b0*/  @P4 STG.E.U16 desc[UR36][R6.64+0x1d2], R13 ;  /* 0x0001d20d06004986 */ /* 0x000fe2000c101524 */
[----:B------:R-:W-:-:S03]  /*133c0*/  ISETP.GT.AND P4, PT, R0, 0xf1, P2 ;  /* 0x000000f10000780c */ /* 0x000fc60001784270 */
[----:B------:R-:W-:Y:S04]  /*133d0*/  @P5 STG.E.U16 desc[UR36][R4.64+0x1e0], R14 ;  /* 0x0001e00e04005986 */ /* 0x000fe8000c101524 */
[----:B------:R-:W-:Y:S01]  /*133e0*/  @P6 STG.E.U16 desc[UR36][R4.64+0x1e2], R15 ;  /* 0x0001e20f04006986 */ /* 0x000fe2000c101524 */
[----:B------:R-:W-:Y:S01]  /*133f0*/  ISETP.GT.AND P6, PT, R0, 0xf0, P2 ;  /* 0x000000f00000780c */ /* 0x000fe200017c4270 */
[-C--:B0-----:R-:W-:Y:S01]  /*13400*/  FMUL R11, R23, R2.reuse ;  /* 0x00000002170b7220 */ /* 0x081fe20000400000 */
[----:B------:R-:W-:-:S04]  /*13410*/  FMUL R12, R22, R2 ;  /* 0x00000002160c7220 */ /* 0x000fc80000400000 */
[----:B------:R-:W-:Y:S02]  /*13420*/  F2FP.F16.F32.PACK_AB R11, RZ, R11 ;  /* 0x0000000bff0b723e */ /* 0x000fe400000000ff */
[----:B------:R-:W-:Y:S02]  /*13430*/  F2FP.F16.F32.PACK_AB R12, RZ, R12 ;  /* 0x0000000cff0c723e */ /* 0x000fe400000000ff */
[C---:B------:R-:W-:Y:S02]  /*13440*/  ISETP.GT.AND P5, PT, R0.reuse, 0xf8, P3 ;  /* 0x000000f80000780c */ /* 0x040fe40001fa4270 */
[----:B------:R-:W-:Y:S01]  /*13450*/  ISETP.GT.AND P3, PT, R0, 0xf9, P3 ;  /* 0x000000f90000780c */ /* 0x000fe20001f64270 */
[----:B------:R-:W-:Y:S01]  /*13460*/  @P6 STG.E.U16 desc[UR36][R6.64+0x1e0], R11 ;  /* 0x0001e00b06006986 */ /* 0x000fe2000c101524 */
[----:B------:R-:W-:-:S03]  /*13470*/  FMUL R10, R21, R2 ;  /* 0x00000002150a7220 */ /* 0x000fc60000400000 */
[----:B------:R0:W-:Y:S01]  /*13480*/  @P4 STG.E.U16 desc[UR36][R6.64+0x1e2], R12 ;  /* 0x0001e20c06004986 */ /* 0x0001e2000c101524 */
[----:B------:R-:W-:Y:S01]  /*13490*/  ISETP.GT.AND P4, PT, R0, 0xf8, P2 ;  /* 0x000000f80000780c */ /* 0x000fe20001784270 */
[-C--:B------:R-:W-:Y:S01]  /*134a0*/  FMUL R9, R20, R2.reuse ;  /* 0x0000000214097220 */ /* 0x080fe20000400000 */
[-C--:B------:R-:W-:Y:S01]  /*134b0*/  FMUL R8, R18, R2.reuse ;  /* 0x0000000212087220 */ /* 0x080fe20000400000 */
[----:B------:R-:W-:Y:S01]  /*134c0*/  FMUL R3, R19, R2 ;  /* 0x0000000213037220 */ /* 0x000fe20000400000 */
[----:B------:R-:W-:Y:S02]  /*134d0*/  F2FP.F16.F32.PACK_AB R10, RZ, R10 ;  /* 0x0000000aff0a723e */ /* 0x000fe400000000ff */
[----:B------:R-:W-:Y:S02]  /*134e0*/  ISETP.GT.AND P2, PT, R0, 0xf9, P2 ;  /* 0x000000f90000780c */ /* 0x000fe40001744270 */
[----:B------:R-:W-:Y:S02]  /*134f0*/  F2FP.F16.F32.PACK_AB R9, RZ, R9 ;  /* 0x00000009ff09723e */ /* 0x000fe400000000ff */
[----:B------:R-:W-:-:S02]  /*13500*/  F2FP.F16.F32.PACK_AB R8, RZ, R8 ;  /* 0x00000008ff08723e */ /* 0x000fc400000000ff */
[----:B------:R-:W-:Y:S01]  /*13510*/  F2FP.F16.F32.PACK_AB R3, RZ, R3 ;  /* 0x00000003ff03723e */ /* 0x000fe200000000ff */
[----:B------:R-:W-:Y:S01]  /*13520*/  @P5 STG.E.U16 desc[UR36][R4.64+0x1f0], R10 ;  /* 0x0001f00a04005986 */ /* 0x000fe2000c101524 */
[----:B0-----:R-:W-:Y:S01]  /*13530*/  PRMT R12, R8, 0x7610, R12 ;  /* 0x00007610080c7816 */ /* 0x001fe2000000000c */
[----:B------:R-:W-:Y:S01]  /*13540*/  @P4 IMAD.MOV.U32 R8, RZ, RZ, R6 ;  /* 0x000000ffff084224 */ /* 0x000fe200078e0006 */
[----:B------:R-:W-:Y:S01]  /*13550*/  PRMT R11, R3, 0x7610, R11 ;  /* 0x00007610030b7816 */ /* 0x000fe2000000000b */
[----:B------:R0:W-:Y:S01]  /*13560*/  @P3 STG.E.U16 desc[UR36][R4.64+0x1f2], R9 ;  /* 0x0001f20904003986 */ /* 0x0001e2000c101524 */
[----:B------:R-:W-:Y:S02]  /*13570*/  USHF.L.U32 UR12, UR8, 0x8, URZ ;  /* 0x00000008080c7899 */ /* 0x000fe4000800063f */
[----:B------:R-:W-:Y:S01]  /*13580*/  USHF.L.U64.HI UR11, UR8, 0x8, UR9 ;  /* 0x00000008080b7899 */ /* 0x000fe20008010209 */
[----:B0-----:R-:W-:-:S03]  /*13590*/  @P4 IMAD.MOV.U32 R9, RZ, RZ, R7 ;  /* 0x000000ffff094224 */ /* 0x001fc600078e0007 */
[----:B------:R-:W-:Y:S02]  /*135a0*/  MOV R3, UR12 ;  /* 0x0000000c00037c02 */ /* 0x000fe40008000f00 */
[----:B------:R0:W-:Y:S01]  /*135b0*/  @P4 STG.E.U16 desc[UR36][R8.64+0x1f0], R11 ;  /* 0x0001f00b08004986 */ /* 0x0001e2000c101524 */
[C---:B------:R-:W-:Y:S02]  /*135c0*/  ISETP.GT.AND P3, PT, R0.reuse, RZ, P1 ;  /* 0x000000ff0000720c */ /* 0x040fe40000f64270 */
[----:B------:R-:W-:Y:S01]  /*135d0*/  ISETP.GT.AND P4, PT, R0, 0x1, P1 ;  /* 0x000000010000780c */ /* 0x000fe20000f84270 */
[-C--:B------:R-:W-:Y:S01]  /*135e0*/  FMUL R24, R24, R2.reuse ;  /* 0x0000000218187220 */ /* 0x080fe20000400000 */
[----:B------:R-:W-:Y:S01]  /*135f0*/  FMUL R25, R25, R2 ;  /* 0x0000000219197220 */ /* 0x000fe20000400000 */
[----:B0-----:R-:W-:Y:S02]  /*13600*/  @P2 IMAD.MOV.U32 R8, RZ, RZ, R6 ;  /* 0x000000ffff082224 */ /* 0x001fe400078e0006 */
[----:B------:R-:W-:-:S02]  /*13610*/  @P2 IMAD.MOV.U32 R9, RZ, RZ, R7 ;  /* 0x000000ffff092224 */ /* 0x000fc400078e0007 */
[----:B------:R-:W-:-:S03]  /*13620*/  IMAD.U32 R7, RZ, RZ, UR11 ;  /* 0x0000000bff077e24 */ /* 0x000fc6000f8e00ff */
[----:B------:R0:W-:Y:S01]  /*13630*/  @P2 STG.E.U16 desc[UR36][R8.64+0x1f2], R12 ;  /* 0x0001f20c08002986 */ /* 0x0001e2000c101524 */
[C---:B------:R-:W-:Y:S02]  /*13640*/  IADD3 R6, P2, P6, R4.reuse, UR5, R3 ;  /* 0x0000000504067c10 */ /* 0x040fe4000fe5e003 */
[----:B------:R-:W-:Y:S02]  /*13650*/  IADD3 R4, P5, R4, UR12, RZ ;  /* 0x0000000c04047c10 */ /* 0x000fe4000ffbe0ff */
[C---:B------:R-:W-:Y:S02]  /*13660*/  IADD3.X R7, R5.reuse, UR4, R7, P2, P6 ;  /* 0x0000000405077c10 */ /* 0x040fe400097ec407 */
[----:B------:R-:W-:Y:S02]  /*13670*/  F2FP.F16.F32.PACK_AB R24, RZ, R24 ;  /* 0x00000018ff18723e */ /* 0x000fe400000000ff */
[----:B------:R-:W-:Y:S02]  /*13680*/  IADD3.X R5, R5, UR11, RZ, P5, !PT ;  /* 0x0000000b05057c10 */ /* 0x000fe4000affe4ff */
[----:B------:R-:W-:-:S02]  /*13690*/  F2FP.F16.F32.PACK_AB R25, RZ, R25 ;  /* 0x00000019ff19723e */ /* 0x000fc400000000ff */
[C---:B------:R-:W-:Y:S01]  /*136a0*/  ISETP.GT.AND P2, PT, R0.reuse, RZ, P0 ;  /* 0x000000ff0000720c */ /* 0x040fe20000744270 */
[----:B------:R-:W-:Y:S01]  /*136b0*/  @P3 STG.E.U16 desc[UR36][R4.64], R24 ;  /* 0x0000001804003986 */ /* 0x000fe2000c101524 */
[----:B------:R-:W-:Y:S01]  /*136c0*/  ISETP.GT.AND P3, PT, R0, 0x1, P0 ;  /* 0x000000010000780c */ /* 0x000fe20000764270 */
[-C--:B------:R-:W-:Y:S02]  /*136d0*/  FMUL R26, R26, R2.reuse ;  /* 0x000000021a1a7220 */ /* 0x080fe40000400000 */
[----:B------:R-:W-:Y:S01]  /*136e0*/  @P4 STG.E.U16 desc[UR36][R4.64+0x2], R25 ;  /* 0x0000021904004986 */ /* 0x000fe2000c101524 */
[----:B------:R-:W-:Y:S01]  /*136f0*/  ISETP.GT.AND P4, PT, R0, 0x8, P1 ;  /* 0x000000080000780c */ /* 0x000fe20000f84270 */
[-C--:B------:R-:W-:Y:S01]  /*13700*/  FMUL R27, R27, R2.reuse ;  /* 0x000000021b1b7220 */ /* 0x080fe20000400000 */
[----:B0-----:R-:W-:Y:S01]  /*13710*/  IADD3 R8, P5, R4, UR5, RZ ;  /* 0x0000000504087c10 */ /* 0x001fe2000ffbe0ff */
[----:B------:R-:W-:Y:S01]  /*13720*/  FMUL R28, R28, R2 ;  /* 0x000000021c1c7220 */ /* 0x000fe20000400000 */
[----:B------:R-:W-:-:S02]  /*13730*/  F2FP.F16.F32.PACK_AB R26, RZ, R26 ;  /* 0x0000001aff1a723e */ /* 0x000fc400000000ff */
[----:B------:R-:W-:Y:S02]  /*13740*/  IADD3.X R9, R5, UR4, RZ, P5, !PT ;  /* 0x0000000405097c10 */ /* 0x000fe4000affe4ff */
[----:B------:R-:W-:Y:S02]  /*13750*/  F2FP.F16.F32.PACK_AB R27, RZ, R27 ;  /* 0x0000001bff1b723e */ /* 0x000fe400000000ff */
[----:B------:R-:W-:Y:S01]  /*13760*/  F2FP.F16.F32.PACK_AB R28, RZ, R28 ;  /* 0x0000001cff1c723e */ /* 0x000fe200000000ff */
[----:B------:R-:W-:Y:S01]  /*13770*/  @P2 STG.E.U16 desc[UR36][R8.64], R26 ;  /* 0x0000001a08002986 */ /* 0x000fe2000c101524 */
[C---:B------:R-:W-:Y:S02]  /*13780*/  ISETP.GT.AND P5, PT, R0.reuse, 0x9, P1 ;  /* 0x000000090000780c */ /* 0x040fe40000fa4270 */
[C---:B------:R-:W-:Y:S01]  /*13790*/  ISETP.GT.AND P2, PT, R0.reuse, 0x8, P0 ;  /* 0x000000080000780c */ /* 0x040fe20000744270 */
[----:B------:R-:W-:Y:S01]  /*137a0*/  @P3 STG.E.U16 desc[UR36][R8.64+0x2], R27 ;  /* 0x0000021b08003986 */ /* 0x000fe2000c101524 */
[-C--:B------:R-:W-:Y:S01]  /*137b0*/  FMUL R29, R29, R2.reuse ;  /* 0x000000021d1d7220 */ /* 0x080fe20000400000 */
[----:B------:R-:W-:Y:S01]  /*137c0*/  ISETP.GT.AND P3, PT, R0, 0x9, P0 ;  /* 0x000000090000780c */ /* 0x000fe20000764270 */
[-C--:B------:R-:W-:Y:S01]  /*137d0*/  FMUL R30, R30, R2.reuse ;  /* 0x000000021e1e7220 */ /* 0x080fe20000400000 */
[----:B------:R-:W-:Y:S01]  /*137e0*/  @P4 STG.E.U16 desc[UR36][R4.64+0x10], R28 ;  /* 0x0000101c04004986 */ /* 0x000fe2000c101524 */
[----:B------:R-:W-:Y:S01]  /*137f0*/  ISETP.GT.AND P4, PT, R0, 0x10, P1 ;  /* 0x000000100000780c */ /* 0x000fe20000f84270 */
[-C--:B------:R-:W-:Y:S01]  /*13800*/  FMUL R31, R31, R2.reuse ;  /* 0x000000021f1f7220 */ /* 0x080fe20000400000 */
[----:B------:R-:W-:Y:S01]  /*13810*/  IADD3 R10, P6, R4, UR5, RZ ;  /* 0x00000005040a7c10 */ /* 0x000fe2000ffde0ff */
[----:B------:R-:W-:Y:S01]  /*13820*/  FMUL R32, R32, R2 ;  /* 0x0000000220207220 */ /* 0x000fe20000400000 */
[----:B------:R-:W-:-:S02]  /*13830*/  F2FP.F16.F32.PACK_AB R29, RZ, R29 ;  /* 0x0000001dff1d723e */ /* 0x000fc400000000ff */
[----:B------:R-:W-:Y:S02]  /*13840*/  F2FP.F16.F32.PACK_AB R30, RZ, R30 ;  /* 0x0000001eff1e723e */ /* 0x000fe400000000ff */
[----:B------:R-:W-:Y:S02]  /*13850*/  IADD3.X R11, R5, UR4, RZ, P6, !PT ;  /* 0x00000004050b7c10 */ /* 0x000fe4000b7fe4ff */
[----:B------:R-:W-:Y:S01]  /*13860*/  F2FP.F16.F32.PACK_AB R31, RZ, R31 ;  /* 0x0000001fff1f723e */ /* 0x000fe200000000ff */
[----:B------:R-:W-:Y:S01]  /*13870*/  @P5 STG.E.U16 desc[UR36][R4.64+0x12], R29 ;  /* 0x0000121d04005986 */ /* 0x000fe2000c101524 */
[----:B------:R-:W-:Y:S02]  /*13880*/  F2FP.F16.F32.PACK_AB R32, RZ, R32 ;  /* 0x00000020ff20723e */ /* 0x000fe400000000ff */
[C---:B------:R-:W-:Y:S01]  /*13890*/  ISETP.GT.AND P5, PT, R0.reuse, 0x11, P1 ;  /* 0x000000110000780c */ /* 0x040fe20000fa4270 */
[----:B------:R-:W-:Y:S01]  /*138a0*/  @P2 STG.E.U16 desc[UR36][R10.64+0x10], R30 ;  /* 0x0000101e0a002986 */ /* 0x000fe2000c101524 */
[----:B------:R-:W-:Y:S01]  /*138b0*/  ISETP.GT.AND P2, PT, R0, 0x10, P0 ;  /* 0x000000100000780c */ /* 0x000fe20000744270 */
[----:B------:R-:W-:-:S02]  /*138c0*/  FMUL R33, R33, R2 ;  /* 0x0000000221217220 */ /* 0x000fc40000400000 */
[----:B------:R-:W-:Y:S01]  /*138d0*/  @P3 STG.E.U16 desc[UR36][R6.64+0x12], R31 ;  /* 0x0000121f06003986 */ /* 0x000fe2000c101524 */
[----:B------:R-:W-:Y:S01]  /*138e0*/  ISETP.GT.AND P3, PT, R0, 0x11, P0 ;  /* 0x000000110000780c */ /* 0x000fe20000764270 */
[-C--:B------:R-:W-:Y:S02]  /*138f0*/  FMUL R34, R34, R2.reuse ;  /* 0x0000000222227220 */ /* 0x080fe40000400000 */
[----:B------:R-:W-:Y:S01]  /*13900*/  @P4 STG.E.U16 desc[UR36][R4.64+0x20], R32 ;  /* 0x0000202004004986 */ /* 0x000fe2000c101524 */
[----:B------:R-:W-:Y:S01]  /*13910*/  ISETP.GT.AND P4, PT, R0, 0x18, P1 ;  /* 0x000000180000780c */ /* 0x000fe20000f84270 */
[-C--:B------:R-:W-:Y:S01]  /*13920*/  FMUL R35, R35, R2.reuse ;  /* 0x0000000223237220 */ /* 0x080fe20000400000 */
[----:B------:R-:W-:Y:S01]  /*13930*/  FMUL R36, R36, R2 ;  /* 0x0000000224247220 */ /* 0x000fe20000400000 */
[----:B------:R-:W-:Y:S02]  /*13940*/  F2FP.F16.F32.PACK_AB R33, RZ, R33 ;  /* 0x00000021ff21723e */ /* 0x000fe400000000ff */
[----:B------:R-:W-:-:S02]  /*13950*/  F2FP.F16.F32.PACK_AB R34, RZ, R34 ;  /* 0x00000022ff22723e */ /* 0x000fc400000000ff */
[----:B------:R-:W-:Y:S01]  /*13960*/  F2FP.F16.F32.PACK_AB R35, RZ, R35 ;  /* 0x00000023ff23723e */ /* 0x000fe200000000ff */
[----:B------:R-:W-:Y:S01]  /*13970*/  @P5 STG.E.U16 desc[UR36][R4.64+0x22], R33 ;  /* 0x0000222104005986 */ /* 0x000fe2000c101524 */
[----:B------:R-:W-:Y:S02]  /*13980*/  F2FP.F16.F32.PACK_AB R36, RZ, R36 ;  /* 0x00000024ff24723e */ /* 0x000fe400000000ff */
[C---:B------:R-:W-:Y:S01]  /*13990*/  ISETP.GT.AND P5, PT, R0.reuse, 0x19, P1 ;  /* 0x000000190000780c */ /* 0x040fe20000fa4270 */
[----:B------:R-:W-:Y:S01]  /*139a0*/  @P2 STG.E.U16 desc[UR36][R6.64+0x20], R34 ;  /* 0x0000202206002986 */ /* 0x000fe2000c101524 */
[C---:B------:R-:W-:Y:S01]  /*139b0*/  ISETP.GT.AND P2, PT, R0.reuse, 0x18, P0 ;  /* 0x000000180000780c */ /* 0x040fe20000744270 */
[-C--:B------:R-:W-:Y:S02]  /*139c0*/  FMUL R37, R37, R2.reuse ;  /* 0x0000000225257220 */ /* 0x080fe40000400000 */
[----:B------:R-:W-:Y:S01]  /*139d0*/  @P3 STG.E.U16 desc[UR36][R6.64+0x22], R35 ;  /* 0x0000222306003986 */ /* 0x000fe2000c101524 */
[----:B------:R-:W-:Y:S01]  /*139e0*/  ISETP.GT.AND P3, PT, R0, 0x19, P0 ;  /* 0x000000190000780c */ /* 0x000fe20000764270 */
[----:B------:R-:W-:-:S02]  /*139f0*/  FMUL R38, R38, R2 ;  /* 0x0000000226267220 */ /* 0x000fc40000400000 */
[----:B------:R-:W-:Y:S01]  /*13a00*/  @P4 STG.E.U16 desc[UR36][R4.64+0x30], R36 ;  /* 0x0000302404004986 */ /* 0x000fe2000c101524 */
[----:B------:R-:W-:Y:S01]  /*13a10*/  ISETP.GT.AND P4, PT, R0, 0x20, P1 ;  /* 0x000000200000780c */ /* 0x000fe20000f84270 */
[-C--:B------:R-:W-:Y:S01]  /*13a20*/  FMUL R39, R39, R2.reuse ;  /* 0x0000000227277220 */ /* 0x080fe20000400000 */
[----:B------:R-:W-:Y:S01]  /*13a30*/  FMUL R40, R40, R2 ;  /* 0x0000000228287220 */ /* 0x000fe20000400000 */
[----:B------:R-:W-:Y:S02]  /*13a40*/  F2FP.F16.F32.PACK_AB R37, RZ, R37 ;  /* 0x00000025ff25723e */ /* 0x000fe400000000ff */
[----:B------:R-:W-:Y:S02]  /*13a50*/  F2FP.F16.F32.PACK_AB R38, RZ, R38 ;  /* 0x00000026ff26723e */ /* 0x000fe400000000ff */
[----:B------:R-:W-:Y:S01]  /*13a60*/  F2FP.F16.F32.PACK_AB R39, RZ, R39 ;  /* 0x00000027ff27723e */ /* 0x000fe200000000ff */
[----:B------:R-:W-:Y:S01]  /*13a70*/  @P5 STG.E.U16 desc[UR36][R4.64+0x32], R37 ;  /* 0x0000322504005986 */ /* 0x000fe2000c101524 */
[----:B------:R-:W-:-:S02]  /*13a80*/  F2FP.F16.F32.PACK_AB R40, RZ, R40 ;  /* 0x00000028ff28723e */ /* 0x000fc400000000ff */
[C---:B------:R-:W-:Y:S01]  /*13a90*/  ISETP.GT.AND P5, PT, R0.reuse, 0x21, P1 ;  /* 0x000000210000780c */ /* 0x040fe20000fa4270 */
[----:B------:R-:W-:Y:S01]  /*13aa0*/  @P2 STG.E.U16 desc[UR36][R6.64+0x30], R38 ;  /* 0x0000302606002986 */ /* 0x000fe2000c101524 */
[C---:B------:R-:W-:Y:S01]  /*13ab0*/  ISETP.GT.AND P2, PT, R0.reuse, 0x20, P0 ;  /* 0x000000200000780c */ /* 0x040fe20000744270 */
[-C--:B------:R-:W-:Y:S02]  /*13ac0*/  FMUL R41, R41, R2.reuse ;  /* 0x0000000229297220 */ /* 0x080fe40000400000 */
[----:B------:R-:W-:Y:S01]  /*13ad0*/  @P3 STG.E.U16 desc[UR36][R6.64+0x32], R39 ;  /* 0x0000322706003986 */ /* 0x000fe2000c101524 */
[----:B------:R-:W-:Y:S01]  /*13ae0*/  ISETP.GT.AND P3, PT, R0, 0x21, P0 ;  /* 0x000000210000780c */ /* 0x000fe20000764270 */
[-C--:B------:R-:W-:Y:S02]  /*13af0*/  FMUL R42, R42, R2.reuse ;  /* 0x000000022a2a7220 */ /* 0x080fe40000400000 */
[----:B------:R-:W-:Y:S01]  /*13b00*/  @P4 STG.E.U16 desc[UR36][R4.64+0x40], R40 ;  /* 0x0000402804004986 */ /* 0x000fe2000c101524 */
[----:B------:R-:W-:Y:S01]  /*13b10*/  ISETP.GT.AND P4, PT, R0, 0x28, P1 ;  /* 0x000000280000780c */ /* 0x000fe20000f84270 */
[-C--:B------:R-:W-:Y:S01]  /*13b20*/  FMUL R43, R43, R2.reuse ;  /* 0x000000022b2b7220 */ /* 0x080fe20000400000 */
[----:B------:R-:W-:Y:S01]  /*13b30*/  FMUL R44, R44, R2 ;  /* 0x000000022c2c7220 */ /* 0x000fe20000400000 */
[----:B------:R-:W-:-:S02]  /*13b40*/  F2FP.F16.F32.PACK_AB R41, RZ, R41 ;  /* 0x00000029ff29723e */ /* 0x000fc400000000ff */
[----:B------:R-:W-:Y:S02]  /*13b50*/  F2FP.F16.F32.PACK_AB R42, RZ, R42 ;  /* 0x0000002aff2a723e */ /* 0x000fe400000000ff */
        /* <DEDUP_REMOVED lines=357> */
[----:B------:R-:W-:Y:S01]  /*151b0*/  ISETP.GT.AND P2, PT, R0, 0xd8, P0 ;  /* 0x000000d80000780c */ /* 0x000fe20000744270 */
[-C--:B------:R-:W-:Y:S02]  /*151c0*/  FMUL R133, R133, R2.reuse ;  /* 0x0000000285857220 */ /* 0x080fe40000400000 */
[----:B------:R-:W-:Y:S01]  /*151d0*/  @P3 STG.E.U16 desc[UR36][R6.64+0x1a2], R131 ;  /* 0x0001a28306003986 */ /* 0x000fe2000c101524 */
[----:B------:R-:W-:-:S03]  /*151e0*/  FMUL R134, R134, R2 ;  /* 0x0000000286867220 */ /* 0x000fc60000400000 */
[----:B------:R-:W-:Y:S01]  /*151f0*/  @P4 STG.E.U16 desc[UR36][R4.64+0x1b0], R132 ;  /* 0x0001b08404004986 */ /* 0x000fe2000c101524 */
[C---:B------:R-:W-:Y:S01]  /*15200*/  ISETP.GT.AND P4, PT, R0.reuse, 0xd9, P0 ;  /* 0x000000d90000780c */ /* 0x040fe20000784270 */
[----:B------:R-:W-:Y:S01]  /*15210*/  FMUL R135, R135, R2 ;  /* 0x0000000287877220 */ /* 0x000fe20000400000 */
[----:B------:R-:W-:Y:S02]  /*15220*/  F2FP.F16.F32.PACK_AB R133, RZ, R133 ;  /* 0x00000085ff85723e */ /* 0x000fe400000000ff */
[----:B------:R-:W-:Y:S02]  /*15230*/  F2FP.F16.F32.PACK_AB R134, RZ, R134 ;  /* 0x00000086ff86723e */ /* 0x000fe400000000ff */
[----:B------:R-:W-:Y:S01]  /*15240*/  F2FP.F16.F32.PACK_AB R135, RZ, R135 ;  /* 0x00000087ff87723e */ /* 0x000fe200000000ff */
[----:B------:R-:W-:Y:S01]  /*15250*/  @P5 STG.E.U16 desc[UR36][R4.64+0x1b2], R133 ;  /* 0x0001b28504005986 */ /* 0x000fe2000c101524 */
[----:B------:R-:W-:-:S03]  /*15260*/  ISETP.GT.AND P5, PT, R0, 0xe0, P1 ;  /* 0x000000e00000780c */ /* 0x000fc60000fa4270 */
[----:B------:R-:W-:Y:S01]  /*15270*/  @P2 STG.E.U16 desc[UR36][R6.64+0x1b0], R134 ;  /* 0x0001b08606002986 */ /* 0x000fe2000c101524 */
[----:B------:R-:W-:Y:S01]  /*15280*/  ISETP.GT.AND P2, PT, R0, 0xe1, P1 ;  /* 0x000000e10000780c */ /* 0x000fe20000f44270 */
[-C--:B------:R-:W-:Y:S01]  /*15290*/  FMUL R136, R136, R2.reuse ;  /* 0x0000000288887220 */ /* 0x080fe20000400000 */
[C---:B------:R-:W-:Y:S01]  /*152a0*/  ISETP.GT.AND P3, PT, R0.reuse, 0xe0, P0 ;  /* 0x000000e00000780c */ /* 0x040fe20000764270 */
[----:B------:R-:W-:Y:S01]  /*152b0*/  @P4 STG.E.U16 desc[UR36][R6.64+0x1b2], R135 ;  /* 0x0001b28706004986 */ /* 0x000fe2000c101524 */
[-C--:B------:R-:W-:Y:S01]  /*152c0*/  FMUL R137, R137, R2.reuse ;  /* 0x0000000289897220 */ /* 0x080fe20000400000 */
[----:B------:R-:W-:Y:S01]  /*152d0*/  ISETP.GT.AND P4, PT, R0, 0xe1, P0 ;  /* 0x000000e10000780c */ /* 0x000fe20000784270 */
[-C--:B------:R-:W-:Y:S01]  /*152e0*/  FMUL R138, R138, R2.reuse ;  /* 0x000000028a8a7220 */ /* 0x080fe20000400000 */
[----:B------:R-:W-:Y:S01]  /*152f0*/  FMUL R139, R139, R2 ;  /* 0x000000028b8b7220 */ /* 0x000fe20000400000 */
[----:B------:R-:W-:Y:S02]  /*15300*/  F2FP.F16.F32.PACK_AB R136, RZ, R136 ;  /* 0x00000088ff88723e */ /* 0x000fe400000000ff */
[----:B------:R-:W-:-:S02]  /*15310*/  F2FP.F16.F32.PACK_AB R137, RZ, R137 ;  /* 0x00000089ff89723e */ /* 0x000fc400000000ff */
[----:B------:R-:W-:Y:S02]  /*15320*/  F2FP.F16.F32.PACK_AB R138, RZ, R138 ;  /* 0x0000008aff8a723e */ /* 0x000fe400000000ff */
[----:B------:R-:W-:Y:S01]  /*15330*/  F2FP.F16.F32.PACK_AB R139, RZ, R139 ;  /* 0x0000008bff8b723e */ /* 0x000fe200000000ff */
[----:B------:R-:W-:Y:S01]  /*15340*/  @P5 STG.E.U16 desc[UR36][R4.64+0x1c0], R136 ;  /* 0x0001c08804005986 */ /* 0x000fe2000c101524 */
[----:B------:R-:W-:-:S03]  /*15350*/  ISETP.GT.AND P5, PT, R0, 0xe9, P1 ;  /* 0x000000e90000780c */ /* 0x000fc60000fa4270 */
[----:B------:R-:W-:Y:S01]  /*15360*/  @P2 STG.E.U16 desc[UR36][R4.64+0x1c2], R137 ;  /* 0x0001c28904002986 */ /* 0x000fe2000c101524 */
[C---:B------:R-:W-:Y:S02]  /*15370*/  ISETP.GT.AND P2, PT, R0.reuse, 0xe8, P1 ;  /* 0x000000e80000780c */ /* 0x040fe40000f44270 */
[C---:B------:R-:W-:Y:S01]  /*15380*/  ISETP.GT.AND P6, PT, R0.reuse, 0xe8, P0 ;  /* 0x000000e80000780c */ /* 0x040fe200007c4270 */
[----:B------:R-:W-:Y:S01]  /*15390*/  @P3 STG.E.U16 desc[UR36][R6.64+0x1c0], R138 ;  /* 0x0001c08a06003986 */ /* 0x000fe2000c101524 */
[----:B------:R-:W-:Y:S01]  /*153a0*/  ISETP.GT.AND P3, PT, R0, 0xe9, P0 ;  /* 0x000000e90000780c */ /* 0x000fe20000764270 */
[-C--:B------:R-:W-:Y:S01]  /*153b0*/  FMUL R140, R140, R2.reuse ;  /* 0x000000028c8c7220 */ /* 0x080fe20000400000 */
[-C--:B------:R-:W-:Y:S01]  /*153c0*/  FMUL R141, R141, R2.reuse ;  /* 0x000000028d8d7220 */ /* 0x080fe20000400000 */
[----:B------:R-:W-:Y:S01]  /*153d0*/  @P4 STG.E.U16 desc[UR36][R6.64+0x1c2], R139 ;  /* 0x0001c28b06004986 */ /* 0x000fe2000c101524 */
[----:B------:R-:W-:Y:S01]  /*153e0*/  ISETP.GT.AND P4, PT, R0, 0xf0, P1 ;  /* 0x000000f00000780c */ /* 0x000fe20000f84270 */
[-C--:B------:R-:W-:Y:S01]  /*153f0*/  FMUL R142, R142, R2.reuse ;  /* 0x000000028e8e7220 */ /* 0x080fe20000400000 */
[-C--:B------:R-:W-:Y:S01]  /*15400*/  FMUL R143, R143, R2.reuse ;  /* 0x000000028f8f7220 */ /* 0x080fe20000400000 */
[----:B------:R-:W-:Y:S01]  /*15410*/  FMUL R144, R144, R2 ;  /* 0x0000000290907220 */ /* 0x000fe20000400000 */
[----:B------:R-:W-:-:S02]  /*15420*/  F2FP.F16.F32.PACK_AB R140, RZ, R140 ;  /* 0x0000008cff8c723e */ /* 0x000fc400000000ff */
[----:B------:R-:W-:Y:S02]  /*15430*/  F2FP.F16.F32.PACK_AB R141, RZ, R141 ;  /* 0x0000008dff8d723e */ /* 0x000fe400000000ff */
[----:B------:R-:W-:Y:S02]  /*15440*/  F2FP.F16.F32.PACK_AB R142, RZ, R142 ;  /* 0x0000008eff8e723e */ /* 0x000fe400000000ff */
[----:B------:R-:W-:Y:S02]  /*15450*/  F2FP.F16.F32.PACK_AB R143, RZ, R143 ;  /* 0x0000008fff8f723e */ /* 0x000fe400000000ff */
[----:B------:R-:W-:Y:S01]  /*15460*/  F2FP.F16.F32.PACK_AB R144, RZ, R144 ;  /* 0x00000090ff90723e */ /* 0x000fe200000000ff */
[----:B------:R-:W-:Y:S01]  /*15470*/  @P2 STG.E.U16 desc[UR36][R4.64+0x1d0], R140 ;  /* 0x0001d08c04002986 */ /* 0x000fe2000c101524 */
[----:B------:R-:W-:-:S03]  /*15480*/  ISETP.GT.AND P2, PT, R0, 0xf1, P1 ;  /* 0x000000f10000780c */ /* 0x000fc60000f44270 */
[----:B------:R-:W-:Y:S01]  /*15490*/  @P5 STG.E.U16 desc[UR36][R4.64+0x1d2], R141 ;  /* 0x0001d28d04005986 */ /* 0x000fe2000c101524 */
[----:B------:R-:W-:-:S03]  /*154a0*/  ISETP.GT.AND P5, PT, R0, 0xf0, P0 ;  /* 0x000000f00000780c */ /* 0x000fc600007a4270 */
[----:B------:R-:W-:Y:S01]  /*154b0*/  @P6 STG.E.U16 desc[UR36][R6.64+0x1d0], R142 ;  /* 0x0001d08e06006986 */ /* 0x000fe2000c101524 */
[----:B------:R-:W-:-:S03]  /*154c0*/  FMUL R145, R145, R2 ;  /* 0x0000000291917220 */ /* 0x000fc60000400000 */
[----:B------:R-:W-:Y:S01]  /*154d0*/  @P3 STG.E.U16 desc[UR36][R6.64+0x1d2], R143 ;  /* 0x0001d28f06003986 */ /* 0x000fe2000c101524 */
[----:B------:R-:W-:-:S03]  /*154e0*/  ISETP.GT.AND P3, PT, R0, 0xf8, P1 ;  /* 0x000000f80000780c */ /* 0x000fc60000f64270 */
[----:B------:R-:W-:Y:S01]  /*154f0*/  @P4 STG.E.U16 desc[UR36][R4.64+0x1e0], R144 ;  /* 0x0001e09004004986 */ /* 0x000fe2000c101524 */
[----:B------:R-:W-:Y:S01]  /*15500*/  ISETP.GT.AND P4, PT, R0, 0xf1, P0 ;  /* 0x000000f10000780c */ /* 0x000fe20000784270 */
[-C--:B------:R-:W-:Y:S01]  /*15510*/  FMUL R146, R146, R2.reuse ;  /* 0x0000000292927220 */ /* 0x080fe20000400000 */
[C---:B------:R-:W-:Y:S01]  /*15520*/  ISETP.GT.AND P1, PT, R0.reuse, 0xf9, P1 ;  /* 0x000000f90000780c */ /* 0x040fe20000f24270 */
[-C--:B------:R-:W-:Y:S01]  /*15530*/  FMUL R147, R147, R2.reuse ;  /* 0x0000000293937220 */ /* 0x080fe20000400000 */
[----:B------:R-:W-:Y:S01]  /*15540*/  ISETP.GT.AND P6, PT, R0, 0xf8, P0 ;  /* 0x000000f80000780c */ /* 0x000fe200007c4270 */
[-C--:B------:R-:W-:Y:S01]  /*15550*/  FMUL R148, R148, R2.reuse ;  /* 0x0000000294947220 */ /* 0x080fe20000400000 */
[----:B------:R-:W-:Y:S01]  /*15560*/  FMUL R149, R149, R2 ;  /* 0x0000000295957220 */ /* 0x000fe20000400000 */
[----:B------:R-:W-:Y:S02]  /*15570*/  F2FP.F16.F32.PACK_AB R145, RZ, R145 ;  /* 0x00000091ff91723e */ /* 0x000fe400000000ff */
[----:B------:R-:W-:-:S02]  /*15580*/  F2FP.F16.F32.PACK_AB R146, RZ, R146 ;  /* 0x00000092ff92723e */ /* 0x000fc400000000ff */
[----:B------:R-:W-:Y:S02]  /*15590*/  ISETP.GT.AND P0, PT, R0, 0xf9, P0 ;  /* 0x000000f90000780c */ /* 0x000fe40000704270 */
[----:B------:R-:W-:Y:S01]  /*155a0*/  F2FP.F16.F32.PACK_AB R147, RZ, R147 ;  /* 0x00000093ff93723e */ /* 0x000fe200000000ff */
[----:B------:R-:W-:Y:S01]  /*155b0*/  FMUL R150, R150, R2 ;  /* 0x0000000296967220 */ /* 0x000fe20000400000 */
[----:B------:R-:W-:Y:S02]  /*155c0*/  F2FP.F16.F32.PACK_AB R148, RZ, R148 ;  /* 0x00000094ff94723e */ /* 0x000fe400000000ff */
[----:B------:R-:W-:Y:S01]  /*155d0*/  F2FP.F16.F32.PACK_AB R149, RZ, R149 ;  /* 0x00000095ff95723e */ /* 0x000fe200000000ff */
[----:B------:R-:W-:Y:S01]  /*155e0*/  FMUL R151, R151, R2 ;  /* 0x0000000297977220 */ /* 0x000fe20000400000 */
[----:B------:R-:W-:Y:S01]  /*155f0*/  @P2 STG.E.U16 desc[UR36][R4.64+0x1e2], R145 ;  /* 0x0001e29104002986 */ /* 0x000fe2000c101524 */
[----:B------:R-:W-:-:S03]  /*15600*/  F2FP.F16.F32.PACK_AB R150, RZ, R150 ;  /* 0x00000096ff96723e */ /* 0x000fc600000000ff */
[----:B------:R-:W-:Y:S01]  /*15610*/  @P5 STG.E.U16 desc[UR36][R6.64+0x1e0], R146 ;  /* 0x0001e09206005986 */ /* 0x000fe2000c101524 */
[----:B------:R-:W-:-:S03]  /*15620*/  F2FP.F16.F32.PACK_AB R151, RZ, R151 ;  /* 0x00000097ff97723e */ /* 0x000fc600000000ff */
[----:B------:R-:W-:Y:S04]  /*15630*/  @P4 STG.E.U16 desc[UR36][R6.64+0x1e2], R147 ;  /* 0x0001e29306004986 */ /* 0x000fe8000c101524 */
[----:B------:R-:W-:Y:S04]  /*15640*/  @P3 STG.E.U16 desc[UR36][R4.64+0x1f0], R148 ;  /* 0x0001f09404003986 */ /* 0x000fe8000c101524 */
[----:B------:R0:W-:Y:S02]  /*15650*/  @P1 STG.E.U16 desc[UR36][R4.64+0x1f2], R149 ;  /* 0x0001f29504001986 */ /* 0x0001e4000c101524 */
[----:B0-----:R-:W-:Y:S01]  /*15660*/  @P6 IMAD.MOV.U32 R4, RZ, RZ, R6 ;  /* 0x000000ffff046224 */ /* 0x001fe200078e0006 */
[----:B------:R-:W-:-:S05]  /*15670*/  @P6 MOV R5, R7 ;  /* 0x0000000700056202 */ /* 0x000fca0000000f00 */
[----:B------:R0:W-:Y:S04]  /*15680*/  @P6 STG.E.U16 desc[UR36][R4.64+0x1f0], R150 ;  /* 0x0001f09604006986 */ /* 0x0001e8000c101524 */
[----:B------:R0:W-:Y:S02]  /*15690*/  @P0 STG.E.U16 desc[UR36][R6.64+0x1f2], R151 ;  /* 0x0001f29706000986 */ /* 0x0001e4000c101524 */
.L_x_536:
[----:B------:R-:W-:Y:S05]  /*156a0*/  BSYNC B0 ;  /* 0x0000000000007941 */ /* 0x000fea0003800000 */
.L_x_28:
[----:B0-----:R-:W2:Y:S04]  /*156b0*/  LDL.LU R5, [R1+0x200] ;  /* 0x0002000001057983 */ /* 0x001ea80000300800 */
[----:B------:R-:W2:Y:S01]  /*156c0*/  LDL.LU R4, [R1+0x204] ;  /* 0x0002040001047983 */ /* 0x000ea20000300800 */
[----:B------:R-:W-:Y:S01]  /*156d0*/  ULDC UR4, c[0x0][0xc] ;  /* 0x0000030000047ab9 */ /* 0x000fe20000000800 */
[----:B------:R-:W-:Y:S01]  /*156e0*/  ULDC UR5, c[0x0][0x10] ;  /* 0x0000040000057ab9 */ /* 0x000fe20000000800 */
[----:B-----5:R-:W2:Y:S01]  /*156f0*/  LDC R3, c[0x0][0x14] ;  /* 0x00000500ff037b82 */ /* 0x020ea20000000800 */
[----:B------:R-:W-:Y:S01]  /*15700*/  UIMAD.WIDE.U32 UR4, UR4, UR5, URZ ;  /* 0x00000005040472a5 */ /* 0x000fe2000f8e003f */
[----:B----4-:R-:W-:Y:S01]  /*15710*/  PRMT R0, RZ, 0x7610, R0 ;  /* 0x00007610ff007816 */ /* 0x010fe20000000000 */
[----:B------:R-:W-:Y:S01]  /*15720*/  UMOV UR42, 0xffffffff ;  /* 0xffffffff002a7882 */ /* 0x000fe20000000000 */
[----:B------:R-:W-:-:S03]  /*15730*/  UMOV UR43, 0xffffffff ;  /* 0xffffffff002b7882 */ /* 0x000fc60000000000 */
[----:B--2---:R-:W-:-:S04]  /*15740*/  IMAD.WIDE.U32 R4, R3, UR4, R4 ;  /* 0x0000000403047c25 */ /* 0x004fc8000f8e0004 */
[----:B------:R-:W-:Y:S01]  /*15750*/  IMAD R3, R3, UR5, RZ ;  /* 0x0000000503037c24 */ /* 0x000fe2000f8e02ff */
[----:B------:R-:W-:Y:S01]  /*15760*/  ULDC.64 UR4, c[0x0][0x650] ;  /* 0x0001940000047ab9 */ /* 0x000fe20000000a00 */
[----:B------:R-:W-:Y:S01]  /*15770*/  IMAD.MOV.U32 R7, RZ, RZ, R4 ;  /* 0x000000ffff077224 */ /* 0x000fe200078e0004 */
[----:B------:R-:W-:Y:S01]  /*15780*/  ISETP.GE.U32.AND P0, PT, R4, UR4, PT ;  /* 0x0000000404007c0c */ /* 0x000fe2000bf06070 */
[----:B------:R-:W-:-:S05]  /*15790*/  IMAD.IADD R6, R5, 0x1, R3 ;  /* 0x0000000105067824 */ /* 0x000fca00078e0203 */
[----:B------:R0:W-:Y:S01]  /*157a0*/  STL [R1+0x200], R6 ;  /* 0x0002000601007387 */ /* 0x0001e20000100800 */
[----:B------:R-:W-:-:S03]  /*157b0*/  ISETP.GE.U32.AND.EX P0, PT, R6, UR5, PT, P0 ;  /* 0x0000000506007c0c */ /* 0x000fc6000bf06100 */
[----:B------:R0:W-:Y:S10]  /*157c0*/  STL [R1+0x204], R7 ;  /* 0x0002040701007387 */ /* 0x0001f40000100800 */
[----:B0-----:R-:W-:Y:S05]  /*157d0*/  @P0 BRA `(.L_x_537) ;  /* 0x0000000400880947 */ /* 0x001fea0003800000 */
[----:B------:R-:W0:Y:S01]  /*157e0*/  S2UR UR6, SR_CTAID.X ;  /* 0x00000000000679c3 */ /* 0x000e220000002500 */
[----:B------:R-:W-:Y:S01]  /*157f0*/  ULDC.64 UR12, c[0x0][0x628] ;  /* 0x00018a00000c7ab9 */ /* 0x000fe20000000a00 */
[----:B------:R-:W-:Y:S01]  /*15800*/  ULDC UR4, c[0x0][0x150] ;  /* 0x0000540000047ab9 */ /* 0x000fe20000000800 */
[----:B------:R-:W-:Y:S01]  /*15810*/  ISETP.NE.U32.AND P0, PT, RZ, UR12, PT ;  /* 0x0000000cff007c0c */ /* 0x000fe2000bf05070 */
[----:B------:R-:W-:Y:S01]  /*15820*/  ULDC UR15, c[0x0][0x630] ;  /* 0x00018c00000f7ab9 */ /* 0x000fe20000000800 */
[C---:B------:R-:W-:Y:S01]  /*15830*/  R2UR UR16, R7.reuse ;  /* 0x00000000071072ca */ /* 0x040fe200000e0000 */
[----:B------:R-:W-:Y:S01]  /*15840*/  ULDC UR19, c[0x0][0x154] ;  /* 0x0000550000137ab9 */ /* 0x000fe20000000800 */
[----:B------:R-:W-:Y:S01]  /*15850*/  ISETP.NE.AND.EX P0, PT, RZ, UR13, PT, P0 ;  /* 0x0000000dff007c0c */ /* 0x000fe2000bf05300 */
[----:B------:R-:W2:Y:S01]  /*15860*/  S2UR UR18, SR_CTAID.Y ;  /* 0x00000000001279c3 */ /* 0x000ea20000002600 */
[----:B------:R-:W-:Y:S02]  /*15870*/  R2UR UR17, R6 ;  /* 0x00000000061172ca */ /* 0x000fe400000e0000 */
[----:B------:R-:W-:-:S02]  /*15880*/  R2UR UR10, R7 ;  /* 0x00000000070a72ca */ /* 0x000fc400000e0000 */
[----:B------:R-:W-:Y:S02]  /*15890*/  R2UR UR11, R6 ;  /* 0x00000000060b72ca */ /* 0x000fe400000e0000 */
[----:B0-----:R-:W-:-:S05]  /*158a0*/  I2FP.F32.U32 R0, UR6 ;  /* 0x0000000600007c45 */ /* 0x001fca0008201000 */
[----:B------:R-:W-:-:S04]  /*158b0*/  FMUL R0, R0, UR4 ;  /* 0x0000000400007c20 */ /* 0x000fc80008400000 */
[----:B------:R0:W4:Y:S01]  /*158c0*/  F2I.U32.TRUNC.NTZ R3, R0 ;  /* 0x0000000000037305 */ /* 0x000122000020f000 */
[----:B--2---:R-:W-:Y:S05]  /*158d0*/  @!P0 BRA `(.L_x_538) ;  /* 0x0000000000308947 */ /* 0x004fea0003800000 */
        /* <DEDUP_REMOVED lines=12> */
.L_x_538:
[----:B------:R-:W-:Y:S01]  /*159a0*/  USHF.R.U64 UR43, UR10, UR15, UR11 ;  /* 0x0000000f0a2b7299 */ /* 0x000fe2000800120b */
[----:B0-----:R-:W-:Y:S01]  /*159b0*/  I2FP.F32.U32 R0, UR18 ;  /* 0x0000001200007c45 */ /* 0x001fe20008201000 */
[----:B------:R-:W-:Y:S02]  /*159c0*/  USHF.R.U32.HI UR4, URZ, UR15, UR11 ;  /* 0x0000000f3f047299 */ /* 0x000fe4000801160b */
        /* <DEDUP_REMOVED lines=8> */
[----:B------:R-:W-:Y:S01]  /*15a50*/  UIMAD.WIDE.U32 UR8, UR10, UR12, UR8 ;  /* 0x0000000c0a0872a5 */ /* 0x000fe2000f8e0008 */
[----:B----4-:R-:W-:Y:S01]  /*15a60*/  R2UR UR12, R3 ;  /* 0x00000000030c72ca */ /* 0x010fe200000e0000 */
[----:B------:R-:W-:Y:S01]  /*15a70*/  UIMAD UR10, UR10, UR13, UR4 ;  /* 0x0000000d0a0a72a4 */ /* 0x000fe2000f8e0204 */
[----:B------:R-:W-:Y:S01]  /*15a80*/  ULDC UR11, c[0x0][0x618] ;  /* 0x00018600000b7ab9 */ /* 0x000fe20000000800 */
[----:B------:R-:W-:Y:S02]  /*15a90*/  ULDC UR21, c[0x0][0x658] ;  /* 0x0001960000157ab9 */ /* 0x000fe40000000800 */
[----:B------:R-:W-:Y:S01]  /*15aa0*/  UIADD3 UR9, UR9, UR10, URZ ;  /* 0x0000000a09097290 */ /* 0x000fe2000fffe03f */
[----:B------:R-:W-:Y:S01]  /*15ab0*/  UMOV UR15, 0xffffffff ;  /* 0xffffffff000f7882 */ /* 0x000fe20000000000 */
[----:B------:R-:W-:Y:S01]  /*15ac0*/  ULDC.64 UR4, c[0x0][0x640] ;  /* 0x0001900000047ab9 */ /* 0x000fe20000000a00 */
[----:B------:R-:W-:Y:S01]  /*15ad0*/  USHF.L.U32 UR15, UR15, UR21, URZ ;  /* 0x000000150f0f7299 */ /* 0x000fe2000800063f */
[----:B------:R-:W-:Y:S01]  /*15ae0*/  ISETP.NE.U32.AND P0, PT, RZ, UR4, PT ;  /* 0x00000004ff007c0c */ /* 0x000fe2000bf05070 */
[----:B------:R-:W-:-:S02]  /*15af0*/  USHF.R.U64 UR16, UR8, UR11, UR9 ;  /* 0x0000000b08107299 */ /* 0x000fc40008001209 */
[----:B------:R-:W-:Y:S01]  /*15b00*/  USHF.R.U32.HI UR8, URZ, UR11, UR9 ;  /* 0x0000000b3f087299 */ /* 0x000fe20008011609 */
[----:B0-----:R-:W-:Y:S01]  /*15b10*/  R2UR UR14, R0 ;  /* 0x00000000000e72ca */ /* 0x001fe200000e0000 */
[----:B------:R-:W-:Y:S01]  /*15b20*/  ULDC UR17, c[0x0][0x608] ;  /* 0x0001820000117ab9 */ /* 0x000fe20000000800 */
[----:B------:R-:W-:Y:S01]  /*15b30*/  ULOP3.LUT UR41, URZ, UR15, URZ, 0x33, !UPT ;  /* 0x0000000f3f297292 */ /* 0x000fe2000f8e333f */
[----:B------:R-:W-:Y:S01]  /*15b40*/  ISETP.NE.AND.EX P0, PT, RZ, UR5, PT, P0 ;  /* 0x00000005ff007c0c */ /* 0x000fe2000bf05300 */
[----:B------:R-:W-:Y:S02]  /*15b50*/  USHF.R.U64 UR15, UR16, UR17, UR8 ;  /* 0x00000011100f7299 */ /* 0x000fe40008001208 */
[----:B------:R-:W-:Y:S02]  /*15b60*/  USHF.R.U32.HI UR8, URZ, UR17, UR8 ;  /* 0x000000113f087299 */ /* 0x000fe40008011608 */
[----:B------:R-:W-:Y:S02]  /*15b70*/  UIADD3 UR12, -UR12, URZ, URZ ;  /* 0x0000003f0c0c7290 */ /* 0x000fe4000fffe13f */
[----:B------:R-:W-:Y:S01]  /*15b80*/  USHF.R.U64 UR17, UR15, UR21, UR8 ;  /* 0x000000150f117299 */ /* 0x000fe20008001208 */
[----:B------:R-:W-:Y:S01]  /*15b90*/  UMOV UR19, 0x1 ;  /* 0x0000000100137882 */ /* 0x000fe20000000000 */
[----:B------:R-:W-:Y:S01]  /*15ba0*/  ULDC UR13, c[0x0][0x144] ;  /* 0x00005100000d7ab9 */ /* 0x000fe20000000800 */
[----:B------:R-:W-:Y:S01]  /*15bb0*/  ULDC UR7, c[0x0][0x600] ;  /* 0x0001800000077ab9 */ /* 0x000fe20000000800 */
[----:B------:R-:W-:-:S02]  /*15bc0*/  USHF.L.U32 UR24, UR19, UR21, URZ ;  /* 0x0000001513187299 */ /* 0x000fc4000800063f */
[----:B------:R-:W-:Y:S02]  /*15bd0*/  USHF.R.U32.HI UR8, URZ, UR21, UR8 ;  /* 0x000000153f087299 */ /* 0x000fe40008011608 */
[----:B------:R-:W-:Y:S02]  /*15be0*/  UIMAD UR21, UR13, UR12, UR6 ;  /* 0x0000000c0d1572a4 */ /* 0x000fe4000f8e0206 */
[----:B------:R-:W-:Y:S02]  /*15bf0*/  UIADD3 UR20, UR7, -0x1, URZ ;  /* 0xffffffff07147890 */ /* 0x000fe4000fffe03f */
[----:B------:R-:W-:Y:S01]  /*15c00*/  UIADD3 UR19, -UR14, URZ, URZ ;  /* 0x0000003f0e137290 */ /* 0x000fe2000fffe13f */
        /* <DEDUP_REMOVED lines=17> */
.L_x_539:
[----:B------:R-:W-:Y:S01]  /*15d20*/  UISETP.NE.AND UP0, UPT, UR45, URZ, UPT ;  /* 0x0000003f2d00728c */ /* 0x000fe2000bf05270 */
[----:B------:R-:W-:Y:S01]  /*15d30*/  IMAD.MOV.U32 R0, RZ, RZ, 0x1 ;  /* 0x00000001ff007424 */ /* 0x000fe200078e00ff */
[----:B------:R-:W-:Y:S02]  /*15d40*/  USHF.R.U64 UR4, UR6, UR22, UR8 ;  /* 0x0000001606047299 */ /* 0x000fe40008001208 */
[----:B------:R-:W-:Y:S02]  /*15d50*/  ULOP3.LUT UR41, UR15, UR41, URZ, 0xc0, !UPT ;  /* 0x000000290f297292 */ /* 0x000fe4000f8ec03f */
[----:B------:R-:W-:Y:S02]  /*15d60*/  UIADD3 UR5, -UR4, URZ, URZ ;  /* 0x0000003f04057290 */ /* 0x000fe4000fffe13f */
[----:B------:R-:W-:Y:S02]  /*15d70*/  UIMAD UR41, UR24, UR4, UR41 ;  /* 0x00000004182972a4 */ /* 0x000fe4000f8e0229 */
[----:B------:R-:W-:-:S02]  /*15d80*/  ULOP3.LUT UR16, UR16, UR20, URZ, 0xc0, !UPT ;  /* 0x0000001410107292 */ /* 0x000fc4000f8ec03f */
[----:B------:R-:W-:Y:S02]  /*15d90*/  @UP0 UIMAD UR21, UR25, UR19, UR18 ;  /* 0x00000013191502a4 */ /* 0x000fe4000f8e0212 */
[----:B------:R-:W-:-:S03]  /*15da0*/  UIMAD UR4, UR5, UR23, UR17 ;  /* 0x00000017050472a4 */ /* 0x000fc6000f8e0211 */
[----:B------:R-:W-:Y:S01]  /*15db0*/  ULDC UR5, c[0x0][0x610] ;  /* 0x0001840000057ab9 */ /* 0x000fe20000000800 */
[----:B------:R-:W-:Y:S02]  /*15dc0*/  UIMAD UR4, UR4, UR7, UR16 ;  /* 0x00000007040472a4 */ /* 0x000fe4000f8e0210 */
[----:B------:R-:W-:-:S04]  /*15dd0*/  UIMAD UR41, UR41, UR5, UR21 ;  /* 0x00000005292972a4 */ /* 0x000fc8000f8e0215 */
[----:B------:R-:W-:Y:S02]  /*15de0*/  USEL UR42, UR4, UR41, !UP0 ;  /* 0x00000029042a7287 */ /* 0x000fe4000c000000 */
[----:B------:R-:W-:-:S12]  /*15df0*/  USEL UR41, UR41, UR4, !UP0 ;  /* 0x0000000429297287 */ /* 0x000fd8000c000000 */
.L_x_537:
[----:B------:R-:W-:-:S13]  /*15e00*/  LOP3.LUT P0, RZ, R0, 0xff, RZ, 0xc0, !PT ;  /* 0x000000ff00ff7812 */ /* 0x000fda000780c0ff */
[----:B------:R-:W-:Y:S05]  /*15e10*/  @P0 BRA `(.L_x_540) ;  /* 0xfffffeb000b40947 */ /* 0x000fea000383ffff */
[----:B------:R-:W-:Y:S05]  /*15e20*/  EXIT ;  /* 0x000000000000794d */ /* 0x000fea0003800000 */
.L_x_3:
[----:B------:R-:W2:Y:S01]  /*15e30*/  LDL R5, [R1+0x204] ;  /* 0x0002040001057983 */ /* 0x000ea20000100800 */
[----:B------:R-:W-:-:S03]  /*15e40*/  ULDC.64 UR8, c[0x0][0x650] ;  /* 0x0001940000087ab9 */ /* 0x000fc60000000a00 */
[----:B------:R-:W3:Y:S01]  /*15e50*/  LDL R4, [R1+0x200] ;  /* 0x0002000001047983 */ /* 0x000ee20000100800 */
[----:B------:R-:W-:Y:S01]  /*15e60*/  PRMT R0, RZ, 0x7610, R0 ;  /* 0x00007610ff007816 */ /* 0x000fe20000000000 */
[----:B------:R-:W-:Y:S01]  /*15e70*/  IMAD.MOV.U32 R3, RZ, RZ, -0x1 ;  /* 0xffffffffff037424 */ /* 0x000fe200078e00ff */
[----:B------:R-:W-:Y:S01]  /*15e80*/  MOV R2, 0xffffffff ;  /* 0xffffffff00027802 */ /* 0x000fe20000000f00 */
[----:B------:R-:W-:Y:S01]  /*15e90*/  IMAD.MOV.U32 R9, RZ, RZ, -0x1 ;  /* 0xffffffffff097424 */ /* 0x000fe200078e00ff */
[----:B--2---:R-:W-:-:S04]  /*15ea0*/  ISETP.GE.U32.AND P0, PT, R5, UR8, PT ;  /* 0x0000000805007c0c */ /* 0x004fc8000bf06070 */
[----:B---3--:R-:W-:-:S13]  /*15eb0*/  ISETP.GE.U32.AND.EX P0, PT, R4, UR9, PT, P0 ;  /* 0x0000000904007c0c */ /* 0x008fda000bf06100 */
[----:B------:R-:W-:Y:S05]  /*15ec0*/  @P0 BRA `(.L_x_541) ;  /* 0x00000004008c0947 */ /* 0x000fea0003800000 */
[----:B------:R-:W-:Y:S01]  /*15ed0*/  I2FP.F32.U32 R0, UR4 ;  /* 0x0000000400007c45 */ /* 0x000fe20008201000 */
[----:B0-----:R-:W-:Y:S01]  /*15ee0*/  ULDC.64 UR16, c[0x0][0x628] ;  /* 0x00018a0000107ab9 */ /* 0x001fe20000000a00 */
        /* <DEDUP_REMOVED lines=24> */
.L_x_542:
        /* <DEDUP_REMOVED lines=24> */
[----:B------:R-:W-:Y:S01]  /*161f0*/  UMOV UR19, 0x1 ;  /* 0x0000000100137882 */ /* 0x000fe20000000000 */
[----:B------:R-:W-:Y:S01]  /*16200*/  ULDC UR20, c[0x0][0x608] ;  /* 0x0001820000147ab9 */ /* 0x000fe20000000800 */
[----:B------:R-:W-:Y:S01]  /*16210*/  USHF.L.U32 UR26, UR19, UR23, URZ ;  /* 0x00000017131a7299 */ /* 0x000fe2000800063f */
[----:B------:R-:W-:Y:S01]  /*16220*/  ISETP.NE.AND.EX P0, PT, RZ, UR9, PT, P0 ;  /* 0x00000009ff007c0c */ /* 0x000fe2000bf05300 */
[----:B------:R-:W-:Y:S02]  /*16230*/  USHF.R.U64 UR19, UR18, UR20, UR11 ;  /* 0x0000001412137299 */ /* 0x000fe4000800120b */
[----:B------:R-:W-:Y:S02]  /*16240*/  USHF.R.U32.HI UR11, URZ, UR20, UR11 ;  /* 0x000000143f0b7299 */ /* 0x000fe4000801160b */
[----:B------:R-:W-:-:S02]  /*16250*/  UIADD3 UR15, -UR15, URZ, URZ ;  /* 0x0000003f0f0f7290 */ /* 0x000fc4000fffe13f */
[----:B------:R-:W-:Y:S01]  /*16260*/  USHF.R.U64 UR20, UR19, UR23, UR11 ;  /* 0x0000001713147299 */ /* 0x000fe2000800120b */
[----:B------:R-:W-:Y:S01]  /*16270*/  ULDC UR16, c[0x0][0x144] ;  /* 0x0000510000107ab9 */ /* 0x000fe20000000800 */
[----:B------:R-:W-:Y:S01]  /*16280*/  ULDC UR6, c[0x0][0x600] ;  /* 0x0001800000067ab9 */ /* 0x000fe20000000800 */
[----:B------:R-:W-:Y:S02]  /*16290*/  USHF.R.U32.HI UR11, URZ, UR23, UR11 ;  /* 0x000000173f0b7299 */ /* 0x000fe4000801160b */
[----:B------:R-:W-:Y:S02]  /*162a0*/  UIMAD UR23, UR16, UR15, UR4 ;  /* 0x0000000f101772a4 */ /* 0x000fe4000f8e0204 */
[----:B------:R-:W-:Y:S02]  /*162b0*/  UIADD3 UR22, UR6, -0x1, URZ ;  /* 0xffffffff06167890 */ /* 0x000fe4000fffe03f */
[----:B------:R-:W-:Y:S02]  /*162c0*/  ULOP3.LUT UR27, URZ, UR13, URZ, 0x33, !UPT ;  /* 0x0000000d3f1b7292 */ /* 0x000fe4000f8e333f */
        /* <DEDUP_REMOVED lines=18> */
.L_x_543:
[----:B------:R-:W-:Y:S01]  /*163f0*/  UISETP.NE.AND UP0, UPT, UR45, URZ, UPT ;  /* 0x0000003f2d00728c */ /* 0x000fe2000bf05270 */
[----:B------:R-:W-:Y:S01]  /*16400*/  IMAD.MOV.U32 R0, RZ, RZ, 0x1 ;  /* 0x00000001ff007424 */ /* 0x000fe200078e00ff */
[----:B------:R-:W-:Y:S01]  /*16410*/  USHF.R.U64 UR8, UR4, UR24, UR11 ;  /* 0x0000001804087299 */ /* 0x000fe2000800120b */
[----:B------:R-:W-:Y:S01]  /*16420*/  IMAD.U32 R9, RZ, RZ, UR5 ;  /* 0x00000005ff097e24 */ /* 0x000fe2000f8e00ff */
[----:B------:R-:W-:Y:S02]  /*16430*/  ULOP3.LUT UR4, UR19, UR27, URZ, 0xc0, !UPT ;  /* 0x0000001b13047292 */ /* 0x000fe4000f8ec03f */
[----:B------:R-:W-:Y:S02]  /*16440*/  ULOP3.LUT UR18, UR18, UR22, URZ, 0xc0, !UPT ;  /* 0x0000001612127292 */ /* 0x000fe4000f8ec03f */
[----:B------:R-:W-:-:S03]  /*16450*/  UIMAD UR4, UR26, UR8, UR4 ;  /* 0x000000081a0472a4 */ /* 0x000fc6000f8e0204 */
[----:B------:R-:W-:Y:S02]  /*16460*/  @UP0 UIMAD UR23, UR28, UR21, UR7 ;  /* 0x000000151c1702a4 */ /* 0x000fe4000f8e0207 */
[----:B------:R-:W-:-:S03]  /*16470*/  UIADD3 UR7, -UR8, URZ, URZ ;  /* 0x0000003f08077290 */ /* 0x000fc6000fffe13f */
[----:B------:R-:W-:Y:S01]  /*16480*/  ULDC UR8, c[0x0][0x610] ;  /* 0x0001840000087ab9 */ /* 0x000fe20000000800 */
[----:B------:R-:W-:Y:S02]  /*16490*/  UIMAD UR7, UR7, UR25, UR20 ;  /* 0x00000019070772a4 */ /* 0x000fe4000f8e0214 */
[----:B------:R-:W-:Y:S02]  /*164a0*/  UIMAD UR4, UR4, UR8, UR23 ;  /* 0x00000008040472a4 */ /* 0x000fe4000f8e0217 */
[----:B------:R-:W-:-:S04]  /*164b0*/  UIMAD UR7, UR7, UR6, UR18 ;  /* 0x00000006070772a4 */ /* 0x000fc8000f8e0212 */
[----:B------:R-:W-:Y:S02]  /*164c0*/  USEL UR6, UR7, UR4, !UP0 ;  /* 0x0000000407067287 */ /* 0x000fe4000c000000 */
[----:B------:R-:W-:-:S04]  /*164d0*/  USEL UR4, UR4, UR7, !UP0 ;  /* 0x0000000704047287 */ /* 0x000fc8000c000000 */
[----:B------:R-:W-:Y:S02]  /*164e0*/  IMAD.U32 R2, RZ, RZ, UR6 ;  /* 0x00000006ff027e24 */ /* 0x000fe4000f8e00ff */
[----:B------:R-:W-:-:S07]  /*164f0*/  MOV R3, UR4 ;  /* 0x0000000400037c02 */ /* 0x000fce0008000f00 */
.L_x_541:
[----:B------:R-:W-:-:S08]  /*16500*/  NOP ;  /* 0x0000000000007918 */ /* 0x000fd00000000000 */
[----:B0-----:R-:W0:-:S00]  /*16510*/  USETMAXREG.DEALLOC.CTAPOOL 0x18 ;  /* 0x00000018000079c8 */ /* 0x001e0000080e0500 */
[----:B------:R-:W-:-:S13]  /*16520*/  ISETP.NE.AND P0, PT, RZ, UR10, PT ;  /* 0x0000000aff007c0c */ /* 0x000fda000bf05270 */
[----:B------:R-:W-:Y:S05]  /*16530*/  @P0 EXIT ;  /* 0x000000000000094d */ /* 0x000fea0003800000 */
[----:B0-----:R-:W-:Y:S01]  /*16540*/  LOP3.LUT P0, RZ, R0, 0xff, RZ, 0xc0, !PT ;  /* 0x000000ff00ff7812 */ /* 0x001fe2000780c0ff */
[----:B------:R-:W-:Y:S02]  /*16550*/  IMAD.MOV.U32 R0, RZ, RZ, 0x1 ;  /* 0x00000001ff007424 */ /* 0x000fe400078e00ff */
[----:B------:R-:W-:-:S10]  /*16560*/  IMAD.MOV.U32 R6, RZ, RZ, RZ ;  /* 0x000000ffff067224 */ /* 0x000fd400078e00ff */
[----:B------:R-:W-:Y:S05]  /*16570*/  @!P0 BRA `(.L_x_544) ;  /* 0x0000000c005c8947 */ /* 0x000fea0003800000 */
[----:B------:R-:W0:Y:S01]  /*16580*/  S2R R4, SR_TID.X ;  /* 0x0000000000047919 */ /* 0x000e220000002100 */
[----:B------:R-:W-:Y:S01]  /*16590*/  ULDC UR4, c[0x0][0x28c] ;  /* 0x0000a30000047ab9 */ /* 0x000fe20000000800 */
[----:B------:R-:W-:Y:S01]  /*165a0*/  ULDC UR6, c[0x0][0x658] ;  /* 0x0001960000067ab9 */ /* 0x000fe20000000800 */
[----:B------:R-:W-:Y:S01]  /*165b0*/  UIADD3 UR10, UR4, 0x1f, URZ ;  /* 0x0000001f040a7890 */ /* 0x000fe2000fffe03f */
[----:B------:R-:W-:Y:S01]  /*165c0*/  BSSY B0, `(.L_x_544) ;  /* 0x00000d2000007945 */ /* 0x000fe20003800000 */
[----:B------:R-:W-:Y:S01]  /*165d0*/  UMOV UR7, 0xffffffff ;  /* 0xffffffff00077882 */ /* 0x000fe20000000000 */
[----:B------:R-:W-:Y:S01]  /*165e0*/  ULDC UR5, c[0x0][0x600] ;  /* 0x0001800000057ab9 */ /* 0x000fe20000000800 */
[----:B------:R-:W-:Y:S01]  /*165f0*/  UMOV UR9, 0x1 ;  /* 0x0000000100097882 */ /* 0x000fe20000000000 */
[----:B------:R-:W-:Y:S01]  /*16600*/  USHF.L.U32 UR7, UR7, UR6, URZ ;  /* 0x0000000607077299 */ /* 0x000fe2000800063f */
[----:B------:R-:W-:Y:S01]  /*16610*/  IMAD.MOV.U32 R8, RZ, RZ, 0x1 ;  /* 0x00000001ff087424 */ /* 0x000fe200078e00ff */
[----:B------:R-:W-:Y:S01]  /*16620*/  UIADD3 UR4, UR5, -0x1, URZ ;  /* 0xffffffff05047890 */ /* 0x000fe2000fffe03f */
[----:B------:R-:W-:Y:S01]  /*16630*/  IMAD.MOV.U32 R0, RZ, RZ, 0x1 ;  /* 0x00000001ff007424 */ /* 0x000fe200078e00ff */
[----:B------:R-:W-:Y:S01]  /*16640*/  USHF.R.S32.HI UR11, URZ, 0x1f, UR10 ;  /* 0x0000001f3f0b7899 */ /* 0x000fe2000801140a */
[----:B------:R-:W-:Y:S01]  /*16650*/  MOV R6, RZ ;  /* 0x000000ff00067202 */ /* 0x000fe20000000f00 */
[----:B------:R-:W-:Y:S01]  /*16660*/  ULDC UR8, c[0x0][0xc] ;  /* 0x0000030000087ab9 */ /* 0x000fe20000000800 */
[----:B------:R-:W-:-:S02]  /*16670*/  USHF.L.U32 UR5, UR9, UR6, URZ ;  /* 0x0000000609057299 */ /* 0x000fc4000800063f */
[----:B------:R-:W-:Y:S01]  /*16680*/  ULEA.HI UR11, UR11, UR10, URZ, 0x5 ;  /* 0x0000000a0b0b7291 */ /* 0x000fe2000f8f283f */
[----:B------:R-:W-:Y:S01]  /*16690*/  ULDC UR9, c[0x0][0x10] ;  /* 0x0000040000097ab9 */ /* 0x000fe20000000800 */
[----:B------:R-:W-:Y:S02]  /*166a0*/  ULOP3.LUT UR6, URZ, UR7, URZ, 0x33, !UPT ;  /* 0x000000073f067292 */ /* 0x000fe4000f8e333f */
[----:B------:R-:W-:Y:S01]  /*166b0*/  UIMAD.WIDE.U32 UR8, UR8, UR9, URZ ;  /* 0x00000009080872a5 */ /* 0x000fe2000f8e003f */
[----:B------:R-:W-:Y:S01]  /*166c0*/  ULDC UR7, c[0x0][0x14] ;  /* 0x0000050000077ab9 */ /* 0x000fe20000000800 */
[----:B------:R-:W-:Y:S02]  /*166d0*/  USHF.R.S32.HI UR18, URZ, 0x5, UR11 ;  /* 0x000000053f127899 */ /* 0x000fe4000801140b */
[----:B------:R-:W-:Y:S02]  /*166e0*/  UIMAD.WIDE.U32 UR20, UR8, UR7, URZ ;  /* 0x00000007081472a5 */ /* 0x000fe4000f8e003f */
[----:B------:R-:W-:-:S02]  /*166f0*/  UIMAD UR13, UR9, UR7, URZ ;  /* 0x00000007090d72a4 */ /* 0x000fc4000f8e023f */
[----:B------:R-:W-:Y:S01]  /*16700*/  ULOP3.LUT UR24, UR40, 0x2, URZ, 0xfc, !UPT ;  /* 0x0000000228187892 */ /* 0x000fe2000f8efc3f */
[C---:B0-----:R-:W-:Y:S01]  /*16710*/  LOP3.LUT P2, RZ, R4.reuse, 0x7f, RZ, 0xc0, !PT ;  /* 0x0000007f04ff7812 */ /* 0x041fe2000784c0ff */
[----:B------:R-:W-:Y:S01]  /*16720*/  UIADD3 UR13, UR21, UR13, URZ ;  /* 0x0000000d150d7290 */ /* 0x000fe2000fffe03f */
[----:B------:R-:W-:Y:S01]  /*16730*/  LOP3.LUT P0, RZ, R4, 0x1f, RZ, 0xc0, !PT ;  /* 0x0000001f04ff7812 */ /* 0x000fe2000780c0ff */
[----:B------:R-:W-:Y:S01]  /*16740*/  UIADD3 UR25, UR18, 0x1, URZ ;  /* 0x0000000112197890 */ /* 0x000fe2000fffe03f */
[----:B------:R-:W-:Y:S02]  /*16750*/  ULDC.64 UR22, c[0x0][0x198] ;  /* 0x0000660000167ab9 */ /* 0x000fe40000000a00 */
[----:B------:R-:W-:-:S13]  /*16760*/  PLOP3.LUT P0, PT, P0, P2, PT, 0x8a, 0x0 ;  /* 0x000000000000781c */ /* 0x000fda0000705172 */
.L_x_556:
[----:B------:R-:W-:-:S03]  /*16770*/  UMOV UR7, 0xffffffff ;  /* 0xffffffff00077882 */ /* 0x000fc60000000000 */
[----:B------:R-:W-:Y:S05]  /*16780*/  BRA.DIV UR7, `(.L_x_545) ;  /* 0x0000000e07a47947 */ /* 0x000fea000b800000 */
[----:B------:R-:W-:-:S13]  /*16790*/  ELECT P6, URZ, PT ;  /* 0x00000000003f782f */ /* 0x000fda00038c0000 */
.L_x_566:
[----:B------:R-:W0:Y:S01]  /*167a0*/  LDC R4, c[0x0][0x28c] ;  /* 0x0000a300ff047b82 */ /* 0x000e220000000800 */
[----:B------:R-:W-:Y:S01]  /*167b0*/  BSSY B1, `(.L_x_546) ;  /* 0x0000035000017945 */ /* 0x000fe20003800000 */
[----:B0-----:R-:W-:-:S13]  /*167c0*/  ISETP.LT.OR P6, PT, R4, 0x1, !P6 ;  /* 0x000000010400780c */ /* 0x001fda00077c1670 */
[----:B------:R-:W-:Y:S05]  /*167d0*/  @P6 BRA `(.L_x_547) ;  /* 0x0000000000c86947 */ /* 0x000fea0003800000 */
[----:B------:R-:W-:Y:S01]  /*167e0*/  IMAD.SHL.U32 R11, R3, 0x100, RZ ;  /* 0x00000100030b7824 */ /* 0x000fe200078e00ff */
[----:B------:R-:W-:Y:S01]  /*167f0*/  MOV R3, R0 ;  /* 0x0000000000037202 */ /* 0x000fe20000000f00 */
[----:B------:R-:W-:Y:S02]  /*16800*/  IMAD.SHL.U32 R2, R2, 0x100, RZ ;  /* 0x0000010002027824 */ /* 0x000fe400078e00ff */
[----:B------:R-:W-:Y:S02]  /*16810*/  IMAD.MOV.U32 R12, RZ, RZ, RZ ;  /* 0x000000ffff0c7224 */ /* 0x000fe400078e00ff */
[----:B------:R-:W-:Y:S02]  /*16820*/  IMAD.U32 R14, RZ, RZ, UR25 ;  /* 0x00000019ff0e7e24 */ /* 0x000fe4000f8e00ff */
[----:B------:R-:W-:-:S07]  /*16830*/  IMAD.MOV.U32 R4, RZ, RZ, R6 ;  /* 0x000000ffff047224 */ /* 0x000fce00078e0006 */
.L_x_551:
[----:B------:R-:W0:Y:S01]  /*16840*/  S2R R10, SR_CgaCtaId ;  /* 0x00000000000a7919 */ /* 0x000e220000008800 */
[----:B------:R-:W-:Y:S01]  /*16850*/  MOV R5, 0x400 ;  /* 0x0000040000057802 */ /* 0x000fe20000000f00 */
[----:B------:R-:W1:Y:S03]  /*16860*/  @!P2 LDC R7, c[0x0][0x500] ;  /* 0x00014000ff07ab82 */ /* 0x000e660000000800 */
[----:B0-----:R-:W-:Y:S02]  /*16870*/  LEA R13, R10, R5, 0x18 ;  /* 0x000000050a0d7211 */ /* 0x001fe400078ec0ff */
[----:B------:R-:W-:-:S03]  /*16880*/  SHF.L.U32 R5, R3, 0x1f, RZ ;  /* 0x0000001f03057819 */ /* 0x000fc600000006ff */
[----:B------:R-:W-:-:S04]  /*16890*/  IMAD R10, R4, 0x8, R13 ;  /* 0x00000008040a7824 */ /* 0x000fc800078e020d */
[----:B------:R-:W0:Y:S02]  /*168a0*/  SYNCS.PHASECHK.TRANS64.TRYWAIT P1, [R10+URZ+0x18], R5 ;  /* 0x000018050a0075a7 */ /* 0x000e24000802017f */
[----:B01----:R-:W-:Y:S05]  /*168b0*/  @!P1 BRA `(.L_x_548) ;  /* 0x0000000c00789947 */ /* 0x003fea0003800000 */
.L_x_567:
[----:B------:R-:W-:Y:S01]  /*168c0*/  UPRMT UR7, UR24, 0x9910, URZ ;  /* 0x0000991018077896 */ /* 0x000fe2000800003f */
[----:B------:R1:W-:Y:S03]  /*168d0*/  @!P2 SYNCS.ARRIVE.TRANS64 RZ, [R10+URZ], R7 ;  /* 0x000000070affa9a7 */ /* 0x0003e6000800003f */
[----:B------:R-:W-:-:S06]  /*168e0*/  UISETP.NE.AND UP0, UPT, UR7, 0x2, UPT ;  /* 0x000000020700788c */ /* 0x000fcc000bf05270 */
[----:B------:R-:W-:-:S13]  /*168f0*/  PLOP3.LUT P1, PT, PT, PT, UP0, 0x80, 0x0 ;  /* 0x000000000000781c */ /* 0x000fda0003f2f008 */
[----:B-1----:R-:W-:Y:S05]  /*16900*/  @P1 BRA `(.L_x_549) ;  /* 0x0000000000041947 */ /* 0x002fea0003800000 */
[----:B------:R-:W-:Y:S01]  /*16910*/  BPT.TRAP 0x1 ;  /* 0x000000040000795c */ /* 0x000fe20000300000 */
.L_x_549:
[----:B------:R-:W-:Y:S05]  /*16920*/  @P0 BRA `(.L_x_550) ;  /* 0x0000000000040947 */ /* 0x000fea0003800000 */
[----:B------:R-:W-:Y:S01]  /*16930*/  BPT.TRAP 0x1 ;  /* 0x000000040000795c */ /* 0x000fe20000300000 */
.L_x_550:
[----:B------:R-:W-:Y:S01]  /*16940*/  IMAD R13, R4, 0x4000, R13 ;  /* 0x00004000040d7824 */ /* 0x000fe200078e020d */
[----:B------:R-:W-:Y:S01]  /*16950*/  R2UR UR9, R10 ;  /* 0x000000000a0972ca */ /* 0x000fe200000e0000 */
[----:B------:R-:W-:Y:S01]  /*16960*/  UIADD3 UR14, UP0, UR22, 0xf0, URZ ;  /* 0x000000f0160e7890 */ /* 0x000fe2000ff1e03f */
[----:B------:R-:W-:Y:S01]  /*16970*/  R2UR UR11, R11 ;  /* 0x000000000b0b72ca */ /* 0x000fe200000e0000 */
[----:B------:R-:W-:Y:S01]  /*16980*/  UIADD3 UR26, UP1, UR22, 0x1f0, URZ ;  /* 0x000001f0161a7890 */ /* 0x000fe2000ff3e03f */
[----:B------:R-:W-:Y:S01]  /*16990*/  R2UR UR7, R13 ;  /* 0x000000000d0772ca */ /* 0x000fe200000e0000 */
[----:B------:R-:W-:Y:S01]  /*169a0*/  UIADD3.X UR15, URZ, UR23, URZ, UP0, !UPT ;  /* 0x000000173f0f7290 */ /* 0x000fe200087fe43f */
[----:B------:R-:W-:Y:S01]  /*169b0*/  R2UR UR10, R12 ;  /* 0x000000000c0a72ca */ /* 0x000fe200000e0000 */
[----:B------:R-:W-:Y:S01]  /*169c0*/  VIADD R4, R4, 0x1 ;  /* 0x0000000104047836 */ /* 0x000fe20000000000 */
[----:B------:R-:W-:Y:S01]  /*169d0*/  R2UR UR12, R9 ;  /* 0x00000000090c72ca */ /* 0x000fe200000e0000 */
[----:B------:R-:W-:Y:S01]  /*169e0*/  UIADD3.X UR27, URZ, UR23, URZ, UP1, !UPT ;  /* 0x000000173f1b7290 */ /* 0x000fe20008ffe43f */
[----:B------:R-:W-:Y:S01]  /*169f0*/  IADD3 R14, R14, -0x1, RZ ;  /* 0xffffffff0e0e7810 */ /* 0x000fe20007ffe0ff */
[----:B------:R-:W-:Y:S01]  /*16a00*/  UMOV UR16, 0x0 ;  /* 0x0000000000107882 */ /* 0x000fe20000000000 */
[----:B------:R-:W-:Y:S01]  /*16a10*/  R2UR UR19, R2 ;  /* 0x00000000021372ca */ /* 0x000fe200000e0000 */
[----:B------:R-:W-:Y:S01]  /*16a20*/  UMOV UR17, 0x10000000 ;  /* 0x1000000000117882 */ /* 0x000fe20000000000 */
[----:B------:R-:W-:Y:S01]  /*16a30*/  ISETP.GT.AND P3, PT, R14, 0x1, PT ;  /* 0x000000010e00780c */ /* 0x000fe20003f64270 */
[----:B------:R-:W-:Y:S01]  /*16a40*/  VIADD R12, R12, 0x20 ;  /* 0x000000200c0c7836 */ /* 0x000fe20000000000 */
[----:B------:R-:W-:Y:S01]  /*16a50*/  ISETP.NE.AND P1, PT, R4, 0x3, PT ;  /* 0x000000030400780c */ /* 0x000fe20003f25270 */
[----:B------:R-:W-:-:S02]  /*16a60*/  UIADD3 UR8, UR7, 0x100, URZ ;  /* 0x0000010007087890 */ /* 0x000fc4000fffe03f */
[----:B------:R-:W-:Y:S01]  /*16a70*/  UIADD3 UR7, UR7, 0xc100, URZ ;  /* 0x0000c10007077890 */ /* 0x000fe2000fffe03f */
[----:B0-----:R-:W-:Y:S02]  /*16a80*/  SEL R10, RZ, 0x1, P1 ;  /* 0x00000001ff0a7807 */ /* 0x001fe40000800000 */
[----:B------:R-:W-:Y:S02]  /*16a90*/  SEL R4, R4, RZ, P1 ;  /* 0x000000ff04047207 */ /* 0x000fe40000800000 */
[----:B------:R-:W-:Y:S02]  /*16aa0*/  LOP3.LUT R3, R3, R10, RZ, 0x3c, !PT ;  /* 0x0000000a03037212 */ /* 0x000fe400078e3cff */
[----:B------:R0:W-:Y:S02]  /*16ab0*/  UTMALDG.3D [UR8], [UR14], desc[UR16] ;  /* 0x000010080e0075b4 */ /* 0x0001e40008011000 */
[----:B0-----:R-:W-:Y:S01]  /*16ac0*/  UMOV UR8, UR7 ;  /* 0x0000000700087c82 */ /* 0x001fe20008000000 */
[----:B------:R-:W-:-:S02]  /*16ad0*/  UMOV UR11, UR19 ;  /* 0x00000013000b7c82 */ /* 0x000fc40008000000 */
[----:B------:R0:W-:Y:S02]  /*16ae0*/  UTMALDG.3D [UR8], [UR26], desc[UR16] ;  /* 0x000010081a0075b4 */ /* 0x0001e40008011000 */
[----:B0-----:R-:W-:Y:S05]  /*16af0*/  @P3 BRA `(.L_x_551) ;  /* 0xfffffffc00503947 */ /* 0x001fea000383ffff */
.L_x_547:
[----:B------:R-:W-:Y:S05]  /*16b00*/  BSYNC B1 ;  /* 0x0000000000017941 */ /* 0x000fea0003800000 */
.L_x_546:
[----:B------:R-:W2:Y:S01]  /*16b10*/  LDL.LU R15, [R1+0x200] ;  /* 0x00020000010f7983 */ /* 0x000ea20000300800 */
[----:B------:R-:W-:Y:S01]  /*16b20*/  LOP3.LUT P1, RZ, R8, 0xff, RZ, 0xc0, !PT ;  /* 0x000000ff08ff7812 */ /* 0x000fe2000782c0ff */
[----:B------:R-:W-:Y:S01]  /*16b30*/  VIADD R6, R6, UR18 ;  /* 0x0000001206067c36 */ /* 0x000fe20008000000 */
[----:B------:R-:W-:Y:S01]  /*16b40*/  ULDC.64 UR8, c[0x0][0x650] ;  /* 0x0001940000087ab9 */ /* 0x000fe20000000a00 */
[----:B------:R-:W3:Y:S01]  /*16b50*/  LDL.LU R13, [R1+0x204] ;  /* 0x00020400010d7983 */ /* 0x000ee20000300800 */
[----:B------:R-:W-:Y:S01]  /*16b60*/  UISETP.GE.U32.AND UP0, UPT, UR18, 0x3, UPT ;  /* 0x000000031200788c */ /* 0x000fe2000bf06070 */
[----:B------:R-:W-:Y:S01]  /*16b70*/  BSSY B1, `(.L_x_552) ;  /* 0x0000074000017945 */ /* 0x000fe20003800000 */
[----:B------:R-:W-:Y:S01]  /*16b80*/  IMAD.MOV.U32 R9, RZ, RZ, -0x1 ;  /* 0xffffffffff097424 */ /* 0x000fe200078e00ff */
[----:B------:R-:W-:Y:S02]  /*16b90*/  PRMT R4, RZ, 0x7610, R4 ;  /* 0x00007610ff047816 */ /* 0x000fe40000000004 */
[----:B------:R-:W-:-:S02]  /*16ba0*/  PRMT R8, RZ, 0x7610, R8 ;  /* 0x00007610ff087816 */ /* 0x000fc40000000008 */
[----:B------:R-:W-:Y:S02]  /*16bb0*/  PLOP3.LUT P3, PT, PT, PT, UP0, 0x80, 0x0 ;  /* 0x000000000000781c */ /* 0x000fe40003f6f008 */
[----:B------:R-:W0:Y:S01]  /*16bc0*/  @P1 S2R R3, SR_CgaCtaId ;  /* 0x0000000000031919 */ /* 0x000e220000008800 */
[----:B------:R-:W-:-:S04]  /*16bd0*/  @P1 MOV R2, 0x400 ;  /* 0x0000040000021802 */ /* 0x000fc80000000f00 */
[----:B0-----:R-:W-:-:S04]  /*16be0*/  @P1 LEA R2, R3, R2, 0x18 ;  /* 0x0000000203021211 */ /* 0x001fc800078ec0ff */
[----:B------:R0:W-:Y:S01]  /*16bf0*/  @P1 SYNCS.ARRIVE.TRANS64.A1T0 RZ, [R2+URZ+0x48], RZ ;  /* 0x000048ff02ff19a7 */ /* 0x0001e2000810003f */
[----:B------:R-:W-:Y:S01]  /*16c00*/  ISETP.GT.U32.AND P1, PT, R6, 0x2, PT ;  /* 0x000000020600780c */ /* 0x000fe20003f24070 */
[----:B0-----:R-:W-:-:S05]  /*16c10*/  IMAD.U32 R2, RZ, RZ, UR18 ;  /* 0x00000012ff027e24 */ /* 0x001fca000f8e00ff */
[----:B------:R-:W-:Y:S01]  /*16c20*/  ISETP.LT.U32.AND P1, PT, R2, 0x3, P1 ;  /* 0x000000030200780c */ /* 0x000fe20000f21070 */
[----:B------:R-:W-:Y:S01]  /*16c30*/  IMAD.WIDE.U32 R2, R6, -0x55555555, RZ ;  /* 0xaaaaaaab06027825 */ /* 0x000fe200078e00ff */
[----:B------:R-:W-:-:S04]  /*16c40*/  MOV R2, 0xffffffff ;  /* 0xffffffff00027802 */ /* 0x000fc80000000f00 */
[----:B------:R-:W-:Y:S02]  /*16c50*/  SHF.R.U32.HI R5, RZ, 0x1, R3 ;  /* 0x00000001ff057819 */ /* 0x000fe40000011603 */
[----:B------:R-:W-:-:S03]  /*16c60*/  SEL R3, RZ, 0x1, !P1 ;  /* 0x00000001ff037807 */ /* 0x000fc60004800000 */
[----:B------:R-:W-:Y:S01]  /*16c70*/  IMAD R6, R5, -0x3, R6 ;  /* 0xfffffffd05067824 */ /* 0x000fe200078e0206 */
[----:B------:R-:W-:Y:S01]  /*16c80*/  LOP3.LUT R0, R0, R3, RZ, 0x3c, !PT ;  /* 0x0000000300007212 */ /* 0x000fe200078e3cff */
[----:B------:R-:W-:-:S03]  /*16c90*/  IMAD.MOV.U32 R3, RZ, RZ, -0x1 ;  /* 0xffffffffff037424 */ /* 0x000fc600078e00ff */
[----:B------:R-:W-:Y:S02]  /*16ca0*/  @P3 LOP3.LUT R0, R0, 0x1, R5, 0x78, !PT ;  /* 0x0000000100003812 */ /* 0x000fe400078e7805 */
[----:B---3--:R-:W-:-:S04]  /*16cb0*/  IADD3 R13, P1, R13, UR20, RZ ;  /* 0x000000140d0d7c10 */ /* 0x008fc8000ff3e0ff */
[----:B--2---:R-:W-:Y:S01]  /*16cc0*/  IADD3.X R15, R15, UR13, RZ, P1, !PT ;  /* 0x0000000d0f0f7c10 */ /* 0x004fe20008ffe4ff */
[----:B------:R0:W-:Y:S01]  /*16cd0*/  STL [R1+0x204], R13 ;  /* 0x0002040d01007387 */ /* 0x0001e20000100800 */
[----:B------:R-:W-:-:S03]  /*16ce0*/  ISETP.GE.U32.AND P1, PT, R13, UR8, PT ;  /* 0x000000080d007c0c */ /* 0x000fc6000bf26070 */
[----:B------:R0:W-:Y:S01]  /*16cf0*/  STL [R1+0x200], R15 ;  /* 0x0002000f01007387 */ /* 0x0001e20000100800 */
[----:B------:R-:W-:-:S13]  /*16d00*/  ISETP.GE.U32.AND.EX P1, PT, R15, UR9, PT, P1 ;  /* 0x000000090f007c0c */ /* 0x000fda000bf26110 */
[----:B0-----:R-:W-:Y:S05]  /*16d10*/  @P1 BRA `(.L_x_553) ;  /* 0x0000000400641947 */ /* 0x001fea0003800000 */
[----:B------:R-:W0:Y:S01]  /*16d20*/  S2R R7, SR_CTAID.X ;  /* 0x0000000000077919 */ /* 0x000e220000002500 */
[----:B------:R-:W-:Y:S01]  /*16d30*/  ULDC UR7, c[0x0][0x150] ;  /* 0x0000540000077ab9 */ /* 0x000fe20000000800 */
[----:B------:R-:W1:Y:S01]  /*16d40*/  LDC R4, c[0x0][0x144] ;  /* 0x00005100ff047b82 */ /* 0x000e620000000800 */
[----:B------:R-:W-:Y:S01]  /*16d50*/  UISETP.NE.AND UP0, UPT, UR45, URZ, UPT ;  /* 0x0000003f2d00728c */ /* 0x000fe2000bf05270 */
[----:B------:R-:W2:Y:S01]  /*16d60*/  S2R R5, SR_CTAID.Y ;  /* 0x0000000000057919 */ /* 0x000ea20000002600 */
[----:B------:R-:W-:Y:S01]  /*16d70*/  ULDC.64 UR8, c[0x0][0x628] ;  /* 0x00018a0000087ab9 */ /* 0x000fe20000000a00 */
[----:B------:R-:W-:-:S03]  /*16d80*/  ULDC UR10, c[0x0][0x630] ;  /* 0x00018c00000a7ab9 */ /* 0x000fc60000000800 */
[----:B------:R-:W-:Y:S01]  /*16d90*/  PLOP3.LUT P1, PT, PT, PT, UP0, 0x80, 0x0 ;  /* 0x000000000000781c */ /* 0x000fe20003f2f008 */
[----:B------:R-:W3:Y:S01]  /*16da0*/  LDC R10, c[0x0][0x148] ;  /* 0x00005200ff0a7b82 */ /* 0x000ee20000000800 */
[----:B0-----:R-:W-:Y:S02]  /*16db0*/  I2FP.F32.U32 R2, R7 ;  /* 0x0000000700027245 */ /* 0x001fe40000201000 */
[----:B--2---:R-:W-:-:S03]  /*16dc0*/  I2FP.F32.U32 R3, R5 ;  /* 0x0000000500037245 */ /* 0x004fc60000201000 */
[----:B------:R-:W-:Y:S01]  /*16dd0*/  FMUL R2, R2, UR7 ;  /* 0x0000000702027c20 */ /* 0x000fe20008400000 */
[----:B------:R-:W-:Y:S02]  /*16de0*/  ULDC UR7, c[0x0][0x154] ;  /* 0x0000550000077ab9 */ /* 0x000fe40000000800 */
[----:B------:R-:W-:-:S03]  /*16df0*/  FMUL R9, R3, UR7 ;  /* 0x0000000703097c20 */ /* 0x000fc60008400000 */
[----:B------:R-:W0:Y:S08]  /*16e00*/  F2I.U32.TRUNC.NTZ R2, R2 ;  /* 0x0000000200027305 */ /* 0x000e30000020f000 */
[----:B------:R-:W2:Y:S01]  /*16e10*/  F2I.U32.TRUNC.NTZ R9, R9 ;  /* 0x0000000900097305 */ /* 0x000ea2000020f000 */
[----:B0-----:R-:W-:Y:S02]  /*16e20*/  IMAD.MOV R3, RZ, RZ, -R2 ;  /* 0x000000ffff037224 */ /* 0x001fe400078e0a02 */
[----:B------:R-:W-:-:S02]  /*16e30*/  IMAD.MOV.U32 R2, RZ, RZ, R13 ;  /* 0x000000ffff027224 */ /* 0x000fc400078e000d */
[----:B-1----:R-:W-:Y:S02]  /*16e40*/  IMAD R7, R4, R3, R7 ;  /* 0x0000000304077224 */ /* 0x002fe400078e0207 */
[----:B--2---:R-:W-:-:S04]  /*16e50*/  IMAD.MOV R3, RZ, RZ, -R9 ;  /* 0x000000ffff037224 */ /* 0x004fc800078e0a09 */
[----:B---3--:R-:W-:Y:S01]  /*16e60*/  @P1 IMAD R7, R10, R3, R5 ;  /* 0x000000030a071224 */ /* 0x008fe200078e0205 */
[----:B------:R-:W-:Y:S02]  /*16e70*/  ISETP.NE.U32.AND P1, PT, RZ, UR8, PT ;  /* 0x00000008ff007c0c */ /* 0x000fe4000bf25070 */
[----:B------:R-:W-:Y:S02]  /*16e80*/  MOV R3, R15 ;  /* 0x0000000f00037202 */ /* 0x000fe40000000f00 */
[----:B------:R-:W-:-:S13]  /*16e90*/  ISETP.NE.AND.EX P1, PT, RZ, UR9, PT, P1 ;  /* 0x00000009ff007c0c */ /* 0x000fda000bf25310 */
[----:B------:R-:W-:Y:S05]  /*16ea0*/  @!P1 BRA `(.L_x_554) ;  /* 0x0000000000289947 */ /* 0x000fea0003800000 */
[----:B------:R-:W-:Y:S02]  /*16eb0*/  ULDC UR7, c[0x0][0x634] ;  /* 0x00018d0000077ab9 */ /* 0x000fe40000000800 */
[----:B------:R-:W-:-:S05]  /*16ec0*/  IADD3 R3, P1, R13, UR7, RZ ;  /* 0x000000070d037c10 */ /* 0x000fca000ff3e0ff */
[----:B------:R-:W-:-:S04]  /*16ed0*/  IMAD.X R9, RZ, RZ, R15, P1 ;  /* 0x000000ffff097224 */ /* 0x000fc800008e060f */
[----:B------:R-:W-:-:S04]  /*16ee0*/  IMAD.WIDE.U32 R4, R9, UR8, RZ ;  /* 0x0000000809047c25 */ /* 0x000fc8000f8e00ff */
[----:B------:R-:W-:-:S04]  /*16ef0*/  IMAD.WIDE.U32 R4, P1, R3, UR9, R4 ;  /* 0x0000000903047c25 */ /* 0x000fc8000f820004 */
[----:B------:R-:W-:-:S04]  /*16f00*/  IMAD.WIDE.U32 R2, R3, UR8, RZ ;  /* 0x0000000803027c25 */ /* 0x000fc8000f8e00ff */
[----:B------:R-:W-:Y:S01]  /*16f10*/  IMAD.MOV.U32 R2, RZ, RZ, R5 ;  /* 0x000000ffff027224 */ /* 0x000fe200078e0005 */
[----:B------:R-:W-:Y:S01]  /*16f20*/  IADD3 RZ, P3, R3, R4, RZ ;  /* 0x0000000403ff7210 */ /* 0x000fe20007f7e0ff */
[----:B------:R-:W-:-:S04]  /*16f30*/  IMAD.X R3, RZ, RZ, RZ, P1 ;  /* 0x000000ffff037224 */ /* 0x000fc800008e06ff */
[----:B------:R-:W-:-:S08]  /*16f40*/  IMAD.WIDE.U32.X R2, R9, UR9, R2, P3 ;  /* 0x0000000909027c25 */ /* 0x000fd000098e0402 */
.L_x_554:
[--C-:B------:R-:W-:Y:S01]  /*16f50*/  SHF.R.U64 R9, R2, UR10, R3.reuse ;  /* 0x0000000a02097c19 */ /* 0x100fe20008001203 */
[----:B------:R-:W-:Y:S01]  /*16f60*/  ULDC.64 UR8, c[0x0][0x620] ;  /* 0x0001880000087ab9 */ /* 0x000fe20000000a00 */
[----:B------:R-:W-:Y:S01]  /*16f70*/  SHF.R.U32.HI R2, RZ, UR10, R3 ;  /* 0x0000000aff027c19 */ /* 0x000fe20008011603 */
[----:B------:R-:W-:Y:S01]  /*16f80*/  IMAD.MOV.U32 R3, RZ, RZ, R15 ;  /* 0x000000ffff037224 */ /* 0x000fe200078e000f */
[----:B------:R-:W-:Y:S01]  /*16f90*/  IADD3 R11, P1, RZ, -R9, RZ ;  /* 0x80000009ff0b7210 */ /* 0x000fe20007f3e0ff */
[----:B------:R-:W-:-:S04]  /*16fa0*/  ULDC UR7, c[0x0][0x618] ;  /* 0x0001860000077ab9 */ /* 0x000fc80000000800 */
[----:B------:R-:W-:-:S04]  /*16fb0*/  IMAD.X R2, RZ, RZ, ~R2, P1 ;  /* 0x000000ffff027224 */ /* 0x000fc800008e0e02 */
[----:B------:R-:W-:-:S04]  /*16fc0*/  IMAD R2, R2, UR8, RZ ;  /* 0x0000000802027c24 */ /* 0x000fc8000f8e02ff */
[----:B------:R-:W-:Y:S01]  /*16fd0*/  IMAD R5, R11, UR9, R2 ;  /* 0x000000090b057c24 */ /* 0x000fe2000f8e0202 */
[----:B------:R-:W-:-:S05]  /*16fe0*/  MOV R2, R13 ;  /* 0x0000000d00027202 */ /* 0x000fca0000000f00 */
[----:B------:R-:W-:Y:S01]  /*16ff0*/  IMAD.WIDE.U32 R2, R11, UR8, R2 ;  /* 0x000000080b027c25 */ /* 0x000fe2000f8e0002 */
[----:B------:R-:W-:Y:S02]  /*17000*/  ULDC.64 UR8, c[0x0][0x640] ;  /* 0x0001900000087ab9 */ /* 0x000fe40000000a00 */
[----:B------:R-:W-:Y:S01]  /*17010*/  ISETP.NE.U32.AND P1, PT, RZ, UR8, PT ;  /* 0x00000008ff007c0c */ /* 0x000fe2000bf25070 */
[----:B------:R-:W-:-:S03]  /*17020*/  IMAD.IADD R3, R3, 0x1, R5 ;  /* 0x0000000103037824 */ /* 0x000fc600078e0205 */
[----:B------:R-:W-:Y:S02]  /*17030*/  ISETP.NE.AND.EX P1, PT, RZ, UR9, PT, P1 ;  /* 0x00000009ff007c0c */ /* 0x000fe4000bf25310 */
[--C-:B------:R-:W-:Y:S02]  /*17040*/  SHF.R.U64 R10, R2, UR7, R3.reuse ;  /* 0x00000007020a7c19 */ /* 0x100fe40008001203 */
[----:B------:R-:W-:Y:S01]  /*17050*/  SHF.R.U32.HI R3, RZ, UR7, R3 ;  /* 0x00000007ff037c19 */ /* 0x000fe20008011603 */
[----:B------:R-:W-:-:S03]  /*17060*/  ULDC UR7, c[0x0][0x608] ;  /* 0x0001820000077ab9 */ /* 0x000fc60000000800 */
[--C-:B------:R-:W-:Y:S02]  /*17070*/  SHF.R.U64 R12, R10, UR7, R3.reuse ;  /* 0x000000070a0c7c19 */ /* 0x100fe40008001203 */
[----:B------:R-:W-:Y:S01]  /*17080*/  SHF.R.U32.HI R3, RZ, UR7, R3 ;  /* 0x00000007ff037c19 */ /* 0x000fe20008011603 */
[----:B------:R-:W-:-:S03]  /*17090*/  ULDC UR7, c[0x0][0x658] ;  /* 0x0001960000077ab9 */ /* 0x000fc60000000800 */
[--C-:B------:R-:W-:Y:S02]  /*170a0*/  SHF.R.U64 R11, R12, UR7, R3.reuse ;  /* 0x000000070c0b7c19 */ /* 0x100fe40008001203 */
[----:B------:R-:W-:-:S03]  /*170b0*/  SHF.R.U32.HI R13, RZ, UR7, R3 ;  /* 0x00000007ff0d7c19 */ /* 0x000fc60008011603 */
[----:B------:R-:W-:Y:S02]  /*170c0*/  IMAD.MOV.U32 R2, RZ, RZ, R11 ;  /* 0x000000ffff027224 */ /* 0x000fe400078e000b */
[----:B------:R-:W-:Y:S01]  /*170d0*/  IMAD.MOV.U32 R3, RZ, RZ, R13 ;  /* 0x000000ffff037224 */ /* 0x000fe200078e000d */
[----:B------:R-:W-:Y:S06]  /*170e0*/  @!P1 BRA `(.L_x_555) ;  /* 0x0000000000289947 */ /* 0x000fec0003800000 */
[----:B------:R-:W-:Y:S02]  /*170f0*/  ULDC UR7, c[0x0][0x64c] ;  /* 0x0001930000077ab9 */ /* 0x000fe40000000800 */
[----:B------:R-:W-:-:S04]  /*17100*/  IADD3 R3, P1, R11, UR7, RZ ;  /* 0x000000070b037c10 */ /* 0x000fc8000ff3e0ff */
[----:B------:R-:W-:-:S05]  /*17110*/  IADD3.X R13, RZ, R13, RZ, P1, !PT ;  /* 0x0000000dff0d7210 */ /* 0x000fca0000ffe4ff */
[----:B------:R-:W-:-:S04]  /*17120*/  IMAD.WIDE.U32 R4, R13, UR8, RZ ;  /* 0x000000080d047c25 */ /* 0x000fc8000f8e00ff */
[----:B------:R-:W-:-:S04]  /*17130*/  IMAD.WIDE.U32 R4, P1, R3, UR9, R4 ;  /* 0x0000000903047c25 */ /* 0x000fc8000f820004 */
[----:B------:R-:W-:-:S04]  /*17140*/  IMAD.WIDE.U32 R2, R3, UR8, RZ ;  /* 0x0000000803027c25 */ /* 0x000fc8000f8e00ff */
[----:B------:R-:W-:Y:S01]  /*17150*/  IMAD.MOV.U32 R2, RZ, RZ, R5 ;  /* 0x000000ffff027224 */ /* 0x000fe200078e0005 */
[----:B------:R-:W-:Y:S01]  /*17160*/  IADD3 RZ, P3, R3, R4, RZ ;  /* 0x0000000403ff7210 */ /* 0x000fe20007f7e0ff */
[----:B------:R-:W-:-:S04]  /*17170*/  IMAD.X R3, RZ, RZ, RZ, P1 ;  /* 0x000000ffff037224 */ /* 0x000fc800008e06ff */
[----:B------:R-:W-:-:S08]  /*17180*/  IMAD.WIDE.U32.X R2, R13, UR9, R2, P3 ;  /* 0x000000090d027c25 */ /* 0x000fd000098e0402 */
.L_x_555:
[----:B------:R-:W-:Y:S01]  /*17190*/  ULDC UR7, c[0x0][0x648] ;  /* 0x0001920000077ab9 */ /* 0x000fe20000000800 */
[----:B------:R-:W-:Y:S01]  /*171a0*/  LOP3.LUT R12, R12, UR6, RZ, 0xc0, !PT ;  /* 0x000000060c0c7c12 */ /* 0x000fe2000f8ec0ff */
[----:B------:R-:W-:Y:S01]  /*171b0*/  UISETP.NE.AND UP0, UPT, UR45, URZ, UPT ;  /* 0x0000003f2d00728c */ /* 0x000fe2000bf05270 */
[----:B------:R-:W-:Y:S01]  /*171c0*/  SHF.R.U64 R3, R2, UR7, R3 ;  /* 0x0000000702037c19 */ /* 0x000fe20008001203 */
[----:B------:R-:W-:Y:S01]  /*171d0*/  ULDC UR7, c[0x0][0x638] ;  /* 0x00018e0000077ab9 */ /* 0x000fe20000000800 */
[----:B------:R-:W-:-:S03]  /*171e0*/  LOP3.LUT R4, R10, UR4, RZ, 0xc0, !PT ;  /* 0x000000040a047c12 */ /* 0x000fc6000f8ec0ff */
[----:B------:R-:W-:Y:S01]  /*171f0*/  IMAD.MOV R2, RZ, RZ, -R3 ;  /* 0x000000ffff027224 */ /* 0x000fe200078e0a03 */
[----:B------:R-:W-:Y:S01]  /*17200*/  PLOP3.LUT P1, PT, PT, PT, UP0, 0x40, 0x0 ;  /* 0x000000000000781c */ /* 0x000fe20003f2e808 */
[----:B------:R-:W-:Y:S01]  /*17210*/  IMAD R12, R3, UR5, R12 ;  /* 0x00000005030c7c24 */ /* 0x000fe2000f8e020c */
[----:B------:R-:W-:Y:S01]  /*17220*/  PLOP3.LUT P3, PT, PT, PT, UP0, 0x40, 0x0 ;  /* 0x000000000000781c */ /* 0x000fe20003f6e808 */
[----:B------:R-:W-:Y:S01]  /*17230*/  IMAD R11, R2, UR7, R11 ;  /* 0x00000007020b7c24 */ /* 0x000fe2000f8e020b */
[----:B------:R-:W-:Y:S02]  /*17240*/  ULDC UR7, c[0x0][0x610] ;  /* 0x0001840000077ab9 */ /* 0x000fe40000000800 */
[----:B------:R-:W-:Y:S01]  /*17250*/  IMAD R7, R12, UR7, R7 ;  /* 0x000000070c077c24 */ /* 0x000fe2000f8e0207 */
[----:B------:R-:W-:Y:S02]  /*17260*/  ULDC UR7, c[0x0][0x600] ;  /* 0x0001800000077ab9 */ /* 0x000fe40000000800 */
[----:B------:R-:W-:-:S05]  /*17270*/  IMAD R4, R11, UR7, R4 ;  /* 0x000000070b047c24 */ /* 0x000fca000f8e0204 */
[----:B------:R-:W-:Y:S02]  /*17280*/  SEL R2, R4, R7, P1 ;  /* 0x0000000704027207 */ /* 0x000fe40000800000 */
[----:B------:R-:W-:Y:S01]  /*17290*/  SEL R3, R7, R4, P3 ;  /* 0x0000000407037207 */ /* 0x000fe20001800000 */
[----:B------:R-:W-:-:S07]  /*172a0*/  IMAD.MOV.U32 R4, RZ, RZ, 0x1 ;  /* 0x00000001ff047424 */ /* 0x000fce00078e00ff */
.L_x_553:
[----:B------:R-:W-:Y:S05]  /*172b0*/  BSYNC B1 ;  /* 0x0000000000017941 */ /* 0x000fea0003800000 */
.L_x_552:
[----:B------:R-:W-:-:S13]  /*172c0*/  LOP3.LUT P1, RZ, R4, 0xff, RZ, 0xc0, !PT ;  /* 0x000000ff04ff7812 */ /* 0x000fda000782c0ff */
[----:B------:R-:W-:Y:S05]  /*172d0*/  @P1 BRA `(.L_x_556) ;  /* 0xfffffff400241947 */ /* 0x000fea000383ffff */
[----:B------:R-:W-:Y:S05]  /*172e0*/  BSYNC B0 ;  /* 0x0000000000007941 */ /* 0x000fea0003800000 */
.L_x_544:
[----:B------:R-:W-:-:S03]  /*172f0*/  UMOV UR7, 0xffffffff ;  /* 0xffffffff00077882 */ /* 0x000fc60000000000 */
[----:B------:R-:W-:Y:S05]  /*17300*/  BRA.DIV UR7, `(.L_x_557) ;  /* 0x0000000207f87947 */ /* 0x000fea000b800000 */
[----:B------:R-:W-:-:S13]  /*17310*/  ELECT P6, URZ, PT ;  /* 0x00000000003f782f */ /* 0x000fda00038c0000 */
.L_x_570:
[----:B------:R-:W-:Y:S04]  /*17320*/  BSSY B0, `(.L_x_558) ;  /* 0x0000023000007945 */ /* 0x000fe80003800000 */
[----:B------:R-:W-:Y:S05]  /*17330*/  @!P6 BRA `(.L_x_559) ;  /* 0x000000000084e947 */ /* 0x000fea0003800000 */
[----:B------:R-:W-:-:S04]  /*17340*/  ULOP3.LUT UR7, UR40, 0x2, URZ, 0xfc, !UPT ;  /* 0x0000000228077892 */ /* 0x000fc8000f8efc3f */
[----:B------:R-:W-:-:S06]  /*17350*/  UISETP.NE.AND UP0, UPT, UR7, 0x3, UPT ;  /* 0x000000030700788c */ /* 0x000fcc000bf05270 */
[----:B------:R-:W-:-:S13]  /*17360*/  PLOP3.LUT P0, PT, PT, PT, UP0, 0x80, 0x0 ;  /* 0x000000000000781c */ /* 0x000fda0003f0f008 */
[----:B------:R-:W-:Y:S05]  /*17370*/  @!P0 BRA `(.L_x_560) ;  /* 0x0000000000048947 */ /* 0x000fea0003800000 */
[----:B------:R-:W-:Y:S01]  /*17380*/  BPT.TRAP 0x1 ;  /* 0x000000040000795c */ /* 0x000fe20000300000 */
.L_x_560:
[----:B------:R-:W0:Y:S01]  /*17390*/  S2R R3, SR_CgaCtaId ;  /* 0x0000000000037919 */ /* 0x000e220000008800 */
[----:B------:R-:W-:-:S04]  /*173a0*/  MOV R2, 0x400 ;  /* 0x0000040000027802 */ /* 0x000fc80000000f00 */
[----:B0-----:R-:W-:Y:S02]  /*173b0*/  LEA R3, R3, R2, 0x18 ;  /* 0x0000000203037211 */ /* 0x001fe400078ec0ff */
[----:B------:R-:W-:Y:S02]  /*173c0*/  SHF.L.U32 R2, R0, 0x1f, RZ ;  /* 0x0000001f00027819 */ /* 0x000fe400000006ff */
[----:B------:R-:W-:-:S05]  /*173d0*/  IADD3 R3, R3, 0x18, RZ ;  /* 0x0000001803037810 */ /* 0x000fca0007ffe0ff */
[----:B------:R-:W-:-:S04]  /*173e0*/  IMAD R5, R6, 0x8, R3 ;  /* 0x0000000806057824 */ /* 0x000fc800078e0203 */
[----:B------:R-:W0:Y:S02]  /*173f0*/  SYNCS.PHASECHK.TRANS64.TRYWAIT P0, [R5+URZ], R2 ;  /* 0x00000002050075a7 */ /* 0x000e24000800017f */
[----:B0-----:R-:W-:Y:S05]  /*17400*/  @!P0 BRA `(.L_x_561) ;  /* 0x0000000000d88947 */ /* 0x001fea0003800000 */
.L_x_571:
[----:B------:R-:W-:-:S05]  /*17410*/  VIADD R6, R6, 0x1 ;  /* 0x0000000106067836 */ /* 0x000fca0000000000 */
[----:B------:R-:W-:-:S04]  /*17420*/  ISETP.NE.AND P0, PT, R6, 0x3, PT ;  /* 0x000000030600780c */ /* 0x000fc80003f05270 */
[----:B0-----:R-:W-:Y:S02]  /*17430*/  SEL R5, RZ, 0x1, P0 ;  /* 0x00000001ff057807 */ /* 0x001fe40000000000 */
[----:B------:R-:W-:Y:S02]  /*17440*/  SEL R6, R6, RZ, P0 ;  /* 0x000000ff06067207 */ /* 0x000fe40000000000 */
[----:B------:R-:W-:-:S03]  /*17450*/  LOP3.LUT R5, R0, R5, RZ, 0x3c, !PT ;  /* 0x0000000500057212 */ /* 0x000fc600078e3cff */
[----:B------:R-:W-:Y:S01]  /*17460*/  IMAD R7, R6, 0x8, R3 ;  /* 0x0000000806077824 */ /* 0x000fe200078e0203 */
[----:B------:R-:W-:-:S04]  /*17470*/  SHF.L.U32 R0, R5, 0x1f, RZ ;  /* 0x0000001f05007819 */ /* 0x000fc800000006ff */
[----:B------:R-:W0:Y:S02]  /*17480*/  SYNCS.PHASECHK.TRANS64.TRYWAIT P0, [R7+URZ], R0 ;  /* 0x00000000070075a7 */ /* 0x000e24000800017f */
[----:B0-----:R-:W-:Y:S05]  /*17490*/  @!P0 BRA `(.L_x_562) ;  /* 0x0000000000c88947 */ /* 0x001fea0003800000 */
.L_x_572:
[----:B0-----:R-:W-:-:S05]  /*174a0*/  VIADD R0, R6, 0x1 ;  /* 0x0000000106007836 */ /* 0x001fca0000000000 */
[----:B------:R-:W-:-:S04]  /*174b0*/  ISETP.NE.AND P0, PT, R0, 0x3, PT ;  /* 0x000000030000780c */ /* 0x000fc80003f05270 */
[----:B------:R-:W-:Y:S02]  /*174c0*/  SEL R2, RZ, 0x1, P0 ;  /* 0x00000001ff027807 */ /* 0x000fe40000000000 */
[----:B------:R-:W-:Y:S02]  /*174d0*/  SEL R0, R0, RZ, P0 ;  /* 0x000000ff00007207 */ /* 0x000fe40000000000 */
[----:B------:R-:W-:Y:S02]  /*174e0*/  LOP3.LUT R2, R5, R2, RZ, 0x3c, !PT ;  /* 0x0000000205027212 */ /* 0x000fe400078e3cff */
[----:B------:R-:W-:Y:S02]  /*174f0*/  LEA R3, R0, R3, 0x3 ;  /* 0x0000000300037211 */ /* 0x000fe400078e18ff */
[----:B------:R-:W-:-:S07]  /*17500*/  SHF.L.U32 R0, R2, 0x1f, RZ ;  /* 0x0000001f02007819 */ /* 0x000fce00000006ff */
.L_x_563:
[----:B0-----:R0:W1:Y:S02]  /*17510*/  SYNCS.PHASECHK.TRANS64.TRYWAIT P0, [R3+URZ], R0 ;  /* 0x00000000030075a7 */ /* 0x001064000800017f */
[----:B-1----:R-:W-:Y:S05]  /*17520*/  @!P0 NANOSLEEP.SYNCS 0x989680 ;  /* 0x009896800000895d */ /* 0x002fea0003900000 */
[----:B------:R-:W1:Y:S02]  /*17530*/  @!P0 SYNCS.PHASECHK.TRANS64 P0, [R3+URZ], R0 ;  /* 0x00000000030085a7 */ /* 0x000e64000800007f */
[----:B-1----:R-:W-:Y:S05]  /*17540*/  @!P0 BRA `(.L_x_563) ;  /* 0xfffffffc00f08947 */ /* 0x002fea000383ffff */
.L_x_559:
[----:B------:R-:W-:Y:S05]  /*17550*/  BSYNC B0 ;  /* 0x0000000000007941 */ /* 0x000fea0003800000 */
.L_x_558:
[----:B------:R-:W-:Y:S05]  /*17560*/  EXIT ;  /* 0x000000000000794d */ /* 0x000fea0003800000 */
.L_x_17:
[----:B-1----:R1:W4:Y:S02]  /*17570*/  SYNCS.PHASECHK.TRANS64.TRYWAIT P1, [R3+URZ], R0 ;  /* 0x00000000030075a7 */ /* 0x002324000802017f */
[----:B----4-:R-:W-:Y:S05]  /*17580*/  @!P1 NANOSLEEP.SYNCS 0x989680 ;  /* 0x009896800000995d */ /* 0x010fea0003900000 */
[----:B------:R-:W4:Y:S02]  /*17590*/  @!P1 SYNCS.PHASECHK.TRANS64 P1, [R3+URZ], R0 ;  /* 0x00000000030095a7 */ /* 0x000f24000802007f */
[----:B----4-:R-:W-:Y:S05]  /*175a0*/  @!P1 BRA `(.L_x_17) ;  /* 0xfffffffc00f09947 */ /* 0x010fea000383ffff */
[----:B------:R-:W-:Y:S05]  /*175b0*/  BRA `(.L_x_16) ;  /* 0xfffffe9c00907947 */ /* 0x000fea000383ffff */
.L_x_22:
[----:B-1----:R-:W-:-:S04]  /*175c0*/  IMAD.U32 R5, RZ, RZ, UR4 ;  /* 0x00000004ff057e24 */ /* 0x002fc8000f8e00ff */
[----:B------:R1:W2:Y:S03]  /*175d0*/  SYNCS.PHASECHK.TRANS64.TRYWAIT P1, [R5+URZ], R4 ;  /* 0x00000004050075a7 */ /* 0x0002a6000802017f */
[----:B--2---:R-:W-:Y:S05]  /*175e0*/  @!P1 NANOSLEEP.SYNCS 0x989680 ;  /* 0x009896800000995d */ /* 0x004fea0003900000 */
[----:B------:R-:W2:Y:S02]  /*175f0*/  @!P1 SYNCS.PHASECHK.TRANS64 P1, [R5+URZ], R4 ;  /* 0x00000004050095a7 */ /* 0x000ea4000802007f */
[----:B--2---:R-:W-:Y:S05]  /*17600*/  @!P1 BRA `(.L_x_22) ;  /* 0xfffffffc00ec9947 */ /* 0x004fea000383ffff */
[----:B------:R-:W-:Y:S05]  /*17610*/  BRA `(.L_x_21) ;  /* 0xfffffeb000f07947 */ /* 0x000fea000383ffff */
.L_x_545:
[----:B------:R-:W-:Y:S01]  /*17620*/  BSSY B1, `(.L_x_564) ;  /* 0x0000006000017945 */ /* 0x000fe20003800000 */
[----:B------:R-:W-:-:S07]  /*17630*/  IMAD.MOV.U32 R15, RZ, RZ, -0x1 ;  /* 0xffffffffff0f7424 */ /* 0x000fce00078e00ff */
[----:B------:R-:W-:Y:S05]  /*17640*/  WARPSYNC.COLLECTIVE R15, `(.L_x_565) ;  /* 0x000000000f0c7348 */ /* 0x000fea0003c00000 */
[----:B------:R-:W-:Y:S02]  /*17650*/  ELECT P6, UR62, PT ;  /* 0x00000000003e782f */ /* 0x000fe400038c0000 */
[----:B------:R-:W-:Y:S01]  /*17660*/  MOV R14, UR62 ;  /* 0x0000003e000e7c02 */ /* 0x000fe20008000f00 */
[----:B------:R-:W-:Y:S10]  /*17670*/  ENDCOLLECTIVE ;  /* 0x000000000000791b */ /* 0x000ff40003800000 */
.L_x_565:
[----:B------:R-:W-:Y:S05]  /*17680*/  BSYNC B1 ;  /* 0x0000000000017941 */ /* 0x000fea0003800000 */
.L_x_564:
[----:B------:R-:W-:Y:S05]  /*17690*/  BRA `(.L_x_566) ;  /* 0xfffffff000407947 */ /* 0x000fea000383ffff */
.L_x_548:
[----:B0-----:R0:W1:Y:S02]  /*176a0*/  SYNCS.PHASECHK.TRANS64.TRYWAIT P1, [R10+URZ+0x18], R5 ;  /* 0x000018050a0075a7 */ /* 0x001064000802017f */
[----:B-1----:R-:W-:Y:S05]  /*176b0*/  @!P1 NANOSLEEP.SYNCS 0x989680 ;  /* 0x009896800000995d */ /* 0x002fea0003900000 */
[----:B------:R-:W1:Y:S02]  /*176c0*/  @!P1 SYNCS.PHASECHK.TRANS64 P1, [R10+URZ+0x18], R5 ;  /* 0x000018050a0095a7 */ /* 0x000e64000802007f */
[----:B-1----:R-:W-:Y:S05]  /*176d0*/  @!P1 BRA `(.L_x_548) ;  /* 0xfffffffc00f09947 */ /* 0x002fea000383ffff */
[----:B------:R-:W-:Y:S05]  /*176e0*/  BRA `(.L_x_567) ;  /* 0xfffffff000747947 */ /* 0x000fea000383ffff */
.L_x_557:
[----:B------:R-:W-:Y:S01]  /*176f0*/  BSSY B0, `(.L_x_568) ;  /* 0x0000006000007945 */ /* 0x000fe20003800000 */
[----:B------:R-:W-:-:S07]  /*17700*/  IMAD.MOV.U32 R15, RZ, RZ, -0x1 ;  /* 0xffffffffff0f7424 */ /* 0x000fce00078e00ff */
[----:B------:R-:W-:Y:S05]  /*17710*/  WARPSYNC.COLLECTIVE R15, `(.L_x_569) ;  /* 0x000000000f0c7348 */ /* 0x000fea0003c00000 */
[----:B------:R-:W-:Y:S02]  /*17720*/  ELECT P6, UR62, PT ;  /* 0x00000000003e782f */ /* 0x000fe400038c0000 */
[----:B------:R-:W-:Y:S01]  /*17730*/  MOV R14, UR62 ;  /* 0x0000003e000e7c02 */ /* 0x000fe20008000f00 */
[----:B------:R-:W-:Y:S10]  /*17740*/  ENDCOLLECTIVE ;  /* 0x000000000000791b */ /* 0x000ff40003800000 */
.L_x_569:
[----:B------:R-:W-:Y:S05]  /*17750*/  BSYNC B0 ;  /* 0x0000000000007941 */ /* 0x000fea0003800000 */
.L_x_568:
[----:B------:R-:W-:Y:S05]  /*17760*/  BRA `(.L_x_570) ;  /* 0xfffffff800ec7947 */ /* 0x000fea000383ffff */
.L_x_561:
[----:B0-----:R0:W1:Y:S02]  /*17770*/  SYNCS.PHASECHK.TRANS64.TRYWAIT P0, [R5+URZ], R2 ;  /* 0x00000002050075a7 */ /* 0x001064000800017f */
[----:B-1----:R-:W-:Y:S05]  /*17780*/  @!P0 NANOSLEEP.SYNCS 0x989680 ;  /* 0x009896800000895d */ /* 0x002fea0003900000 */
[----:B------:R-:W1:Y:S02]  /*17790*/  @!P0 SYNCS.PHASECHK.TRANS64 P0, [R5+URZ], R2 ;  /* 0x00000002050085a7 */ /* 0x000e64000800007f */
[----:B-1----:R-:W-:Y:S05]  /*177a0*/  @!P0 BRA `(.L_x_561) ;  /* 0xfffffffc00f08947 */ /* 0x002fea000383ffff */
[----:B------:R-:W-:Y:S05]  /*177b0*/  BRA `(.L_x_571) ;  /* 0xfffffffc00147947 */ /* 0x000fea000383ffff */
.L_x_562:
[----:B0-----:R0:W1:Y:S02]  /*177c0*/  SYNCS.PHASECHK.TRANS64.TRYWAIT P0, [R7+URZ], R0 ;  /* 0x00000000070075a7 */ /* 0x001064000800017f */
[----:B-1----:R-:W-:Y:S05]  /*177d0*/  @!P0 NANOSLEEP.SYNCS 0x989680 ;  /* 0x009896800000895d */ /* 0x002fea0003900000 */
[----:B------:R-:W1:Y:S02]  /*177e0*/  @!P0 SYNCS.PHASECHK.TRANS64 P0, [R7+URZ], R0 ;  /* 0x00000000070085a7 */ /* 0x000e64000800007f */
[----:B-1----:R-:W-:Y:S05]  /*177f0*/  @!P0 BRA `(.L_x_562) ;  /* 0xfffffffc00f08947 */ /* 0x002fea000383ffff */
[----:B------:R-:W-:Y:S05]  /*17800*/  BRA `(.L_x_572) ;  /* 0xfffffffc00247947 */ /* 0x000fea000383ffff */
.L_x_573:
[----:B------:R-:W-:-:S00]  /*17810*/  BRA `(.L_x_573) ;  /* 0xfffffffc00fc7947 */ /* 0x000fc0000383ffff */
[----:B------:R-:W-:-:S00]  /*17820*/  NOP ;  /* 0x0000000000007918 */ /* 0x000fc00000000000 */
        /* <DEDUP_REMOVED lines=13> */
.L_x_574:


//--------------------- .nv.global.init           --------------------------
	.section	.nv.global.init,"aw",@progbits
.nv.global.init:
	.type		$str$22,@object
	.size		$str$22,($str$23 - $str$22)
$str$22:
        /*0000*/ 	.byte	0x6b, 0x5f, 0x74, 0x69, 0x6c, 0x65, 0x5f, 0x63, 0x6f, 0x75, 0x6e, 0x74, 0x20, 0x3e, 0x3d, 0x20
        /*0010*/ 	.byte	0x31, 0x00
	.type		$str$23,@object
	.size		$str$23,(__unnamed_1 - $str$23)
$str$23:
        /*0012*/ 	.byte	0x2f, 0x74, 0x6d, 0x70, 0x2f, 0x63, 0x75, 0x74, 0x6c, 0x61, 0x73, 0x73, 0x5f, 0x73, 0x77, 0x65
        /*0022*/ 	.byte	0x65, 0x70, 0x5f, 0x73, 0x72, 0x63, 0x2f, 0x69, 0x6e, 0x63, 0x6c, 0x75, 0x64, 0x65, 0x2f, 0x63
        /*0032*/ 	.byte	0x75, 0x74, 0x6c, 0x61, 0x73, 0x73, 0x2f, 0x67, 0x65, 0x6d, 0x6d, 0x2f, 0x63, 0x6f, 0x6c, 0x6c
        /*0042*/ 	.byte	0x65, 0x63, 0x74, 0x69, 0x76, 0x65, 0x2f, 0x73, 0x6d, 0x39, 0x30, 0x5f, 0x6d, 0x6d, 0x61, 0x5f
        /*0052*/ 	.byte	0x74, 0x6d, 0x61, 0x5f, 0x67, 0x6d, 0x6d, 0x61, 0x5f, 0x73, 0x73, 0x5f, 0x77, 0x61, 0x72, 0x70
        /*0062*/ 	.byte	0x73, 0x70, 0x65, 0x63, 0x69, 0x61, 0x6c, 0x69, 0x7a, 0x65, 0x64, 0x2e, 0x68, 0x70, 0x70, 0x00
	.type		__unnamed_1,@object
	.size		__unnamed_1,(.L_0 - __unnamed_1)
__unnamed_1:
        /* <DEDUP_REMOVED lines=180> */
        /*0bb2*/ 	.byte	0x74, 0x65, 0x3a, 0x3a, 0x69, 0x64, 0x65, 0x6e, 0x74, 0x69, 0x74, 0x79, 0x5d, 0x00
.L_0:


//--------------------- .nv.shared._ZN7cutlass13device_kernelINS_4gemm6kernel13GemmUniversalIN4cute5tupleIJiiiiEEENS1_10collective13CollectiveMmaINS1_34MainloopSm90TmaGmmaWarpSpecializedILi3ENS5_IJNS4_1CILi1EEESB_SB_EEENS1_35KernelTmaWarpSpecializedCooperativeEEENS5_IJNSA_ILi256EEESF_NSA_ILi32EEEEEENS_6half_tENS5_IJlSB_lEEESI_SJ_NS4_8TiledMMAINS4_8MMA_AtomIJNS4_4SM904GMMA26MMA_64x256x16_F32F16F16_SSILNSN_5MajorE0ELSP_0ELNSN_7ScaleInE1ELSQ_1EEEEEENS4_6LayoutINS5_IJNSA_ILi2EEESB_SB_EEENS5_IJSB_NSA_ILi0EEESW_EEEEENS5_IJNS4_10UnderscoreESZ_SZ_EEEEENS4_13SM90_TMA_LOADENS4_14ComposedLayoutINS4_7SwizzleILi2ELi4ELi3EEENS4_18smem_ptr_flag_bitsILi16EEENST_INS5_IJNSA_ILi8EEESG_EEENS5_IJSG_SB_EEEEEEEvNS4_8identityES12_S1C_vS1D_EENS_8epilogue10collective6detail29Sm90TmaWarpSpecializedAdapterINS1G_15DefaultEpilogueISI_SJ_SJ_NS1F_6thread17LinearCombinationISI_Li1EffLNS1K_9ScaleType4KindE0ELNS_15FloatRoundStyleE2ESI_EENS1_15EpilogueDefaultEEEEEvvEEEEvNT_6ParamsE --------------------------
	.section	.nv.shared._ZN7cutlass13device_kernelINS_4gemm6kernel13GemmUniversalIN4cute5tupleIJiiiiEEENS1_10collective13CollectiveMmaINS1_34MainloopSm90TmaGmmaWarpSpecializedILi3ENS5_IJNS4_1CILi1EEESB_SB_EEENS1_35KernelTmaWarpSpecializedCooperativeEEENS5_IJNSA_ILi256EEESF_NSA_ILi32EEEEEENS_6half_tENS5_IJlSB_lEEESI_SJ_NS4_8TiledMMAINS4_8MMA_AtomIJNS4_4SM904GMMA26MMA_64x256x16_F32F16F16_SSILNSN_5MajorE0ELSP_0ELNSN_7ScaleInE1ELSQ_1EEEEEENS4_6LayoutINS5_IJNSA_ILi2EEESB_SB_EEENS5_IJSB_NSA_ILi0EEESW_EEEEENS5_IJNS4_10UnderscoreESZ_SZ_EEEEENS4_13SM90_TMA_LOADENS4_14ComposedLayoutINS4_7SwizzleILi2ELi4ELi3EEENS4_18smem_ptr_flag_bitsILi16EEENST_INS5_IJNSA_ILi8EEESG_EEENS5_IJSG_SB_EEEEEEEvNS4_8identityES12_S1C_vS1D_EENS_8epilogue10collective6detail29Sm90TmaWarpSpecializedAdapterINS1G_15DefaultEpilogueISI_SJ_SJ_NS1F_6thread17LinearCombinationISI_Li1EffLNS1K_9ScaleType4KindE0ELNS_15FloatRoundStyleE2ESI_EENS1_15EpilogueDefaultEEEEEvvEEEEvNT_6ParamsE,"aw",@nobits
	.sectionflags	@""
	.align	16
	.zero		1024


//--------------------- .nv.shared.reserved.0     --------------------------
	.section	.nv.shared.reserved.0,"aw",@nobits
	.weak		__nv_reservedSMEM_offset_0_alias
	.size		__nv_reservedSMEM_offset_0_alias, 0, 0
	.other		__nv_reservedSMEM_offset_0_alias,@"STO_CUDA_RESERVED_SHARED STV_DEFAULT"
__nv_reservedSMEM_offset_0_alias:
	.zero		0


//--------------------- .nv.global                --------------------------
	.section	.nv.global,"aw",@nobits
.nv.global:
	.type		_ZN39_INTERNAL_809ff352_4_k_cu_54e59890_28804cute1_E,@object
	.size		_ZN39_INTERNAL_809ff352_4_k_cu_54e59890_28804cute1_E,(_ZN39_INTERNAL_809ff352_4_k_cu_54e59890_28804cuda3std3__45__cpo6cbeginE - _ZN39_INTERNAL_809ff352_4_k_cu_54e59890_28804cute1_E)
_ZN39_INTERNAL_809ff352_4_k_cu_54e59890_28804cute1_E:
	.zero		1
	.type		_ZN39_INTERNAL_809ff352_4_k_cu_54e59890_28804cuda3std3__45__cpo6cbeginE,@object
	.size		_ZN39_INTERNAL_809ff352_4_k_cu_54e59890_28804cuda3std3__45__cpo6cbeginE,(_ZN39_INTERNAL_809ff352_4_k_cu_54e59890_28804cuda3std3__48in_placeE - _ZN39_INTERNAL_809ff352_4_k_cu_54e59890_28804cuda3std3__45__cpo6cbeginE)
_ZN39_INTERNAL_809ff352_4_k_cu_54e59890_28804cuda3std3__45__cpo6cbeginE:
	.zero		1
	.type		_ZN39_INTERNAL_809ff352_4_k_cu_54e59890_28804cuda3std3__48in_placeE,@object
	.size		_ZN39_INTERNAL_809ff352_4_k_cu_54e59890_28804cuda3std3__48in_placeE,(_ZN39_INTERNAL_809ff352_4_k_cu_54e59890_28804cuda3std6ranges3__45__cpo9iter_moveE - _ZN39_INTERNAL_809ff352_4_k_cu_54e59890_28804cuda3std3__48in_placeE)
_ZN39_INTERNAL_809ff352_4_k_cu_54e59890_28804cuda3std3__48in_placeE:
	.zero		1
	.type		_ZN39_INTERNAL_809ff352_4_k_cu_54e59890_28804cuda3std6ranges3__45__cpo9iter_moveE,@object
	.size		_ZN39_INTERNAL_809ff352_4_k_cu_54e59890_28804cuda3std6ranges3__45__cpo9iter_moveE,(_ZN39_INTERNAL_809ff352_4_k_cu_54e59890_28804cuda3std3__45__cpo5beginE - _ZN39_INTERNAL_809ff352_4_k_cu_54e59890_28804cuda3std6ranges3__45__cpo9iter_moveE)
_ZN39_INTERNAL_809ff352_4_k_cu_54e59890_28804cuda3std6ranges3__45__cpo9iter_moveE:
	.zero		1
	.type		_ZN39_INTERNAL_809ff352_4_k_cu_54e59890_28804cuda3std3__45__cpo5beginE,@object
	.size		_ZN39_INTERNAL_809ff352_4_k_cu_54e59890_28804cuda3std3__45__cpo5beginE,(_ZN39_INTERNAL_809ff352_4_k_cu_54e59890_28804cuda3std3__441_GLOBAL__N__809ff352_4_k_cu_54e59890_28806ignoreE - _ZN39_INTERNAL_809ff352_4_k_cu_54e59890_28804cuda3std3__45__cpo5beginE)
_ZN39_INTERNAL_809ff352_4_k_cu_54e59890_28804cuda3std3__45__cpo5beginE:
	.zero		1
	.type		_ZN39_INTERNAL_809ff352_4_k_cu_54e59890_28804cuda3std3__441_GLOBAL__N__809ff352_4_k_cu_54e59890_28806ignoreE,@object
	.size		_ZN39_INTERNAL_809ff352_4_k_cu_54e59890_28804cuda3std3__441_GLOBAL__N__809ff352_4_k_cu_54e59890_28806ignoreE,(_ZN39_INTERNAL_809ff352_4_k_cu_54e59890_28804cute7productE - _ZN39_INTERNAL_809ff352_4_k_cu_54e59890_28804cuda3std3__441_GLOBAL__N__809ff352_4_k_cu_54e59890_28806ignoreE)
_ZN39_INTERNAL_809ff352_4_k_cu_54e59890_28804cuda3std3__441_GLOBAL__N__809ff352_4_k_cu_54e59890_28806ignoreE:
	.zero		1
	.type		_ZN39_INTERNAL_809ff352_4_k_cu_54e59890_28804cute7productE,@object
	.size		_ZN39_INTERNAL_809ff352_4_k_cu_54e59890_28804cute7productE,(_ZN39_INTERNAL_809ff352_4_k_cu_54e59890_28804cuda3std3__45__cpo3endE - _ZN39_INTERNAL_809ff352_4_k_cu_54e59890_28804cute7productE)
_ZN39_INTERNAL_809ff352_4_k_cu_54e59890_28804cute7productE:
	.zero		1
	.type		_ZN39_INTERNAL_809ff352_4_k_cu_54e59890_28804cuda3std3__45__cpo3endE,@object
	.size		_ZN39_INTERNAL_809ff352_4_k_cu_54e59890_28804cuda3std3__45__cpo3endE,(_ZN39_INTERNAL_809ff352_4_k_cu_54e59890_28804cuda3std3__419piecewise_constructE - _ZN39_INTERNAL_809ff352_4_k_cu_54e59890_28804cuda3std3__45__cpo3endE)
_ZN39_INTERNAL_809ff352_4_k_cu_54e59890_28804cuda3std3__45__cpo3endE:
	.zero		1
	.type		_ZN39_INTERNAL_809ff352_4_k_cu_54e59890_28804cuda3std3__419piecewise_constructE,@object
	.size		_ZN39_INTERNAL_809ff352_4_k_cu_54e59890_28804cuda3std3__419piecewise_constructE,(_ZN39_INTERNAL_809ff352_4_k_cu_54e59890_28804cuda3std3__45__cpo4cendE - _ZN39_INTERNAL_809ff352_4_k_cu_54e59890_28804cuda3std3__419piecewise_constructE)
_ZN39_INTERNAL_809ff352_4_k_cu_54e59890_28804cuda3std3__419piecewise_constructE:
	.zero		1
	.type		_ZN39_INTERNAL_809ff352_4_k_cu_54e59890_28804cuda3std3__45__cpo4cendE,@object
	.size		_ZN39_INTERNAL_809ff352_4_k_cu_54e59890_28804cuda3std3__45__cpo4cendE,(_ZN39_INTERNAL_809ff352_4_k_cu_54e59890_28804cuda3std6ranges3__45__cpo4swapE - _ZN39_INTERNAL_809ff352_4_k_cu_54e59890_28804cuda3std3__45__cpo4cendE)
_ZN39_INTERNAL_809ff352_4_k_cu_54e59890_28804cuda3std3__45__cpo4cendE:
	.zero		1
	.type		_ZN39_INTERNAL_809ff352_4_k_cu_54e59890_28804cuda3std6ranges3__45__cpo4swapE,@object
	.size		_ZN39_INTERNAL_809ff352_4_k_cu_54e59890_28804cuda3std6ranges3__45__cpo4swapE,(.L_8 - _ZN39_INTERNAL_809ff352_4_k_cu_54e59890_28804cuda3std6ranges3__45__cpo4swapE)
_ZN39_INTERNAL_809ff352_4_k_cu_54e59890_28804cuda3std6ranges3__45__cpo4swapE:
	.zero		1
.L_8:


//--------------------- .nv.constant0._ZN7cutlass13device_kernelINS_4gemm6kernel13GemmUniversalIN4cute5tupleIJiiiiEEENS1_10collective13CollectiveMmaINS1_34MainloopSm90TmaGmmaWarpSpecializedILi3ENS5_IJNS4_1CILi1EEESB_SB_EEENS1_35KernelTmaWarpSpecializedCooperativeEEENS5_IJNSA_ILi256EEESF_NSA_ILi32EEEEEENS_6half_tENS5_IJlSB_lEEESI_SJ_NS4_8TiledMMAINS4_8MMA_AtomIJNS4_4SM904GMMA26MMA_64x256x16_F32F16F16_SSILNSN_5MajorE0ELSP_0ELNSN_7ScaleInE1ELSQ_1EEEEEENS4_6LayoutINS5_IJNSA_ILi2EEESB_SB_EEENS5_IJSB_NSA_ILi0EEESW_EEEEENS5_IJNS4_10UnderscoreESZ_SZ_EEEEENS4_13SM90_TMA_LOADENS4_14ComposedLayoutINS4_7SwizzleILi2ELi4ELi3EEENS4_18smem_ptr_flag_bitsILi16EEENST_INS5_IJNSA_ILi8EEESG_EEENS5_IJSG_SB_EEEEEEEvNS4_8identityES12_S1C_vS1D_EENS_8epilogue10collective6detail29Sm90TmaWarpSpecializedAdapterINS1G_15DefaultEpilogueISI_SJ_SJ_NS1F_6thread17LinearCombinationISI_Li1EffLNS1K_9ScaleType4KindE0ELNS_15FloatRoundStyleE2ESI_EENS1_15EpilogueDefaultEEEEEvvEEEEvNT_6ParamsE --------------------------
	.section	.nv.constant0._ZN7cutlass13device_kernelINS_4gemm6kernel13GemmUniversalIN4cute5tupleIJiiiiEEENS1_10collective13CollectiveMmaINS1_34MainloopSm90TmaGmmaWarpSpecializedILi3ENS5_IJNS4_1CILi1EEESB_SB_EEENS1_35KernelTmaWarpSpecializedCooperativeEEENS5_IJNSA_ILi256EEESF_NSA_ILi32EEEEEENS_6half_tENS5_IJlSB_lEEESI_SJ_NS4_8TiledMMAINS4_8MMA_AtomIJNS4_4SM904GMMA26MMA_64x256x16_F32F16F16_SSILNSN_5MajorE0ELSP_0ELNSN_7ScaleInE1ELSQ_1EEEEEENS4_6LayoutINS5_IJNSA_ILi2EEESB_SB_EEENS5_IJSB_NSA_ILi0EEESW_EEEEENS5_IJNS4_10UnderscoreESZ_SZ_EEEEENS4_13SM90_TMA_LOADENS4_14ComposedLayoutINS4_7SwizzleILi2ELi4ELi3EEENS4_18smem_ptr_flag_bitsILi16EEENST_INS5_IJNSA_ILi8EEESG_EEENS5_IJSG_SB_EEEEEEEvNS4_8identityES12_S1C_vS1D_EENS_8epilogue10collective6detail29Sm90TmaWarpSpecializedAdapterINS1G_15DefaultEpilogueISI_SJ_SJ_NS1F_6thread17LinearCombinationISI_Li1EffLNS1K_9ScaleType4KindE0ELNS_15FloatRoundStyleE2ESI_EENS1_15EpilogueDefaultEEEEEvvEEEEvNT_6ParamsE,"a",@progbits
	.sectionflags	@""
	.align	4
.nv.constant0._ZN7cutlass13device_kernelINS_4gemm6kernel13GemmUniversalIN4cute5tupleIJiiiiEEENS1_10collective13CollectiveMmaINS1_34MainloopSm90TmaGmmaWarpSpecializedILi3ENS5_IJNS4_1CILi1EEESB_SB_EEENS1_35KernelTmaWarpSpecializedCooperativeEEENS5_IJNSA_ILi256EEESF_NSA_ILi32EEEEEENS_6half_tENS5_IJlSB_lEEESI_SJ_NS4_8TiledMMAINS4_8MMA_AtomIJNS4_4SM904GMMA26MMA_64x256x16_F32F16F16_SSILNSN_5MajorE0ELSP_0ELNSN_7ScaleInE1ELSQ_1EEEEEENS4_6LayoutINS5_IJNSA_ILi2EEESB_SB_EEENS5_IJSB_NSA_ILi0EEESW_EEEEENS5_IJNS4_10UnderscoreESZ_SZ_EEEEENS4_13SM90_TMA_LOADENS4_14ComposedLayoutINS4_7SwizzleILi2ELi4ELi3EEENS4_18smem_ptr_flag_bitsILi16EEENST_INS5_IJNSA_ILi8EEESG_EEENS5_IJSG_SB_EEEEEEEvNS4_8identityES12_S1C_vS1D_EENS_8epilogue10collective6detail29Sm90TmaWarpSpecializedAdapterINS1G_15DefaultEpilogueISI_SJ_SJ_NS1F_6thread17LinearCombinationISI_Li1EffLNS1K_9ScaleType4KindE0ELNS_15FloatRoundStyleE2ESI_EENS1_15EpilogueDefaultEEEEEvvEEEEvNT_6ParamsE:
	.zero		1664


//--------------------- SYMBOLS --------------------------

	.type		.nv.reservedSmem.offset0,@object
	.size		.nv.reservedSmem.offset0,0x4
	.type		__assertfail,@function
